// auto-generated by cutlass_sweep.gemm — config: {"arch": "sm_90", "cluster_m": 1, "cluster_n": 8, "dtype": "int8", "dtype_b": "int8", "layout": "nt", "stages": 0, "tile_k": 64, "tile_m": 128, "tile_n": 128}
#include "cutlass/cutlass.h"
#include "cutlass/gemm/collective/collective_builder.hpp"
#include "cutlass/gemm/device/gemm_universal_adapter.h"
#include "cutlass/gemm/kernel/gemm_universal.hpp"
#include "cutlass/epilogue/collective/collective_builder.hpp"

using ElemA = int8_t;
using ElemB = int8_t;
using ElemCD = int8_t;
using Acc  = int32_t;
using TileShape    = cute::Shape<cute::_128, cute::_128, cute::_64>;
using ClusterShape = cute::Shape<cute::_1, cute::_8, cute::_1>;

using CollectiveEpilogue = typename cutlass::epilogue::collective::CollectiveBuilder<
    cutlass::arch::Sm90, cutlass::arch::OpClassTensorOp,
    TileShape, ClusterShape,
    cutlass::epilogue::collective::EpilogueTileAuto,
    Acc, Acc,
    ElemCD, cutlass::layout::RowMajor, 128 / cutlass::sizeof_bits<ElemCD>::value,
    ElemCD, cutlass::layout::RowMajor, 128 / cutlass::sizeof_bits<ElemCD>::value,
    cutlass::epilogue::collective::EpilogueScheduleAuto
  >::CollectiveOp;

using CollectiveMainloop = typename cutlass::gemm::collective::CollectiveBuilder<
    cutlass::arch::Sm90, cutlass::arch::OpClassTensorOp,
    ElemA, cutlass::layout::RowMajor, 128 / cutlass::sizeof_bits<ElemA>::value,
    ElemB, cutlass::layout::ColumnMajor, 128 / cutlass::sizeof_bits<ElemB>::value,
    Acc,
    TileShape, ClusterShape,
    cutlass::gemm::collective::StageCountAutoCarveout<static_cast<int>(sizeof(typename CollectiveEpilogue::SharedStorage))>,
    cutlass::gemm::collective::KernelScheduleAuto
  >::CollectiveOp;

using GemmKernel = cutlass::gemm::kernel::GemmUniversal<
    cute::Shape<int,int,int,int>,
    CollectiveMainloop,
    CollectiveEpilogue
>;
using Gemm = cutlass::gemm::device::GemmUniversalAdapter<GemmKernel>;

// Force the device kernel symbol into the cubin without needing a host main.
auto* _anchor = &cutlass::device_kernel<GemmKernel>;


// ===== COMPILED SASS (sm_90a) =====

	.target	sm_90a

	.elftype	@"ET_EXEC"


//--------------------- .note.nv.tkinfo           --------------------------
	.section	.note.nv.tkinfo,"",@"SHT_NOTE"
	.sectionflags	@"SHF_NOTE_NV_TKINFO"
	.tkinfo
        /*0018*/ 	.word	0x00000002
        /*0030*/ 	.string	""
        /*0030*/ 	.string	"ptxas"
        /*0030*/ 	.string	"Cuda compilation tools, release 13.0, V13.0.88"
        /*0030*/ 	.string	"Build cuda_13.0.r13.0/compiler.36424714_0"
        /*0030*/ 	.string	"-arch sm_90a -m 64 "



//--------------------- .note.nv.cuinfo           --------------------------
	.section	.note.nv.cuinfo,"",@"SHT_NOTE"
	.sectionflags	@"SHF_NOTE_NV_CUINFO"
        /*0018*/ 	.short	0x0002
        /*001a*/ 	.short	0x005a
        /*001c*/ 	.short	0x0082
	.zero		2


//--------------------- .nv.info                  --------------------------
	.section	.nv.info,"",@"SHT_CUDA_INFO"
	.align	4


	//----- nvinfo : EIATTR_REGCOUNT
	.align		4
        /*0000*/ 	.byte	0x04, 0x2f
        /*0002*/ 	.short	(.L_15 - .L_14)
	.align		4
.L_14:
        /*0004*/ 	.word	index@(_ZN7cutlass13device_kernelINS_4gemm6kernel13GemmUniversalIN4cute5tupleIJiiiiEEENS1_10collective13CollectiveMmaINS1_34MainloopSm90TmaGmmaWarpSpecializedILi14ENS5_IJNS4_1CILi1EEENSA_ILi8EEESB_EEENS1_35KernelTmaWarpSpecializedCooperativeEEENS5_IJNSA_ILi128EEESG_NSA_ILi64EEEEEEaNS5_IJlSB_lEEEaSJ_NS4_8TiledMMAINS4_8MMA_AtomIJNS4_4SM904GMMA27MMA_64x128x32_S32S8S8_SS_TNEEEENS4_6LayoutINS5_IJNSA_ILi2EEESB_SB_EEENS5_IJSB_NSA_ILi0EEEST_EEEEENS5_IJNS4_10UnderscoreESW_SW_EEEEENS4_23SM90_TMA_LOAD_MULTICASTENS4_14ComposedLayoutINS4_7SwizzleILi2ELi4ELi3EEENS4_18smem_ptr_flag_bitsILi8EEENSQ_INS5_IJSC_SH_EEENS5_IJSH_SB_EEEEEEEvNS4_8identityENS4_13SM90_TMA_LOADES18_vS19_EENS_8epilogue10collective6detail29Sm90TmaWarpSpecializedAdapterINS1D_15DefaultEpilogueIaSJ_SJ_NS1C_6thread17LinearCombinationIaLi1EiiLNS1H_9ScaleType4KindE0ELNS_15FloatRoundStyleE2EaEENS1_15EpilogueDefaultEEEEEvvEEEEvNT_6ParamsE)
        /*0008*/ 	.word	0x000000a8


	//----- nvinfo : EIATTR_FRAME_SIZE
	.align		4
.L_15:
        /*000c*/ 	.byte	0x04, 0x11
        /*000e*/ 	.short	(.L_17 - .L_16)
	.align		4
.L_16:
        /*0010*/ 	.word	index@(_ZN7cutlass13device_kernelINS_4gemm6kernel13GemmUniversalIN4cute5tupleIJiiiiEEENS1_10collective13CollectiveMmaINS1_34MainloopSm90TmaGmmaWarpSpecializedILi14ENS5_IJNS4_1CILi1EEENSA_ILi8EEESB_EEENS1_35KernelTmaWarpSpecializedCooperativeEEENS5_IJNSA_ILi128EEESG_NSA_ILi64EEEEEEaNS5_IJlSB_lEEEaSJ_NS4_8TiledMMAINS4_8MMA_AtomIJNS4_4SM904GMMA27MMA_64x128x32_S32S8S8_SS_TNEEEENS4_6LayoutINS5_IJNSA_ILi2EEESB_SB_EEENS5_IJSB_NSA_ILi0EEEST_EEEEENS5_IJNS4_10UnderscoreESW_SW_EEEEENS4_23SM90_TMA_LOAD_MULTICASTENS4_14ComposedLayoutINS4_7SwizzleILi2ELi4ELi3EEENS4_18smem_ptr_flag_bitsILi8EEENSQ_INS5_IJSC_SH_EEENS5_IJSH_SB_EEEEEEEvNS4_8identityENS4_13SM90_TMA_LOADES18_vS19_EENS_8epilogue10collective6detail29Sm90TmaWarpSpecializedAdapterINS1D_15DefaultEpilogueIaSJ_SJ_NS1C_6thread17LinearCombinationIaLi1EiiLNS1H_9ScaleType4KindE0ELNS_15FloatRoundStyleE2EaEENS1_15EpilogueDefaultEEEEEvvEEEEvNT_6ParamsE)
        /*0014*/ 	.word	0x00000000


	//----- nvinfo : EIATTR_MIN_STACK_SIZE
	.align		4
.L_17:
        /*0018*/ 	.byte	0x04, 0x12
        /*001a*/ 	.short	(.L_19 - .L_18)
	.align		4
.L_18:
        /*001c*/ 	.word	index@(_ZN7cutlass13device_kernelINS_4gemm6kernel13GemmUniversalIN4cute5tupleIJiiiiEEENS1_10collective13CollectiveMmaINS1_34MainloopSm90TmaGmmaWarpSpecializedILi14ENS5_IJNS4_1CILi1EEENSA_ILi8EEESB_EEENS1_35KernelTmaWarpSpecializedCooperativeEEENS5_IJNSA_ILi128EEESG_NSA_ILi64EEEEEEaNS5_IJlSB_lEEEaSJ_NS4_8TiledMMAINS4_8MMA_AtomIJNS4_4SM904GMMA27MMA_64x128x32_S32S8S8_SS_TNEEEENS4_6LayoutINS5_IJNSA_ILi2EEESB_SB_EEENS5_IJSB_NSA_ILi0EEEST_EEEEENS5_IJNS4_10UnderscoreESW_SW_EEEEENS4_23SM90_TMA_LOAD_MULTICASTENS4_14ComposedLayoutINS4_7SwizzleILi2ELi4ELi3EEENS4_18smem_ptr_flag_bitsILi8EEENSQ_INS5_IJSC_SH_EEENS5_IJSH_SB_EEEEEEEvNS4_8identityENS4_13SM90_TMA_LOADES18_vS19_EENS_8epilogue10collective6detail29Sm90TmaWarpSpecializedAdapterINS1D_15DefaultEpilogueIaSJ_SJ_NS1C_6thread17LinearCombinationIaLi1EiiLNS1H_9ScaleType4KindE0ELNS_15FloatRoundStyleE2EaEENS1_15EpilogueDefaultEEEEEvvEEEEvNT_6ParamsE)
        /*0020*/ 	.word	0x00000000
.L_19:


//--------------------- .nv.compat                --------------------------
	.section	.nv.compat,"",@"SHT_CUDA_COMPAT_INFO"
	.align	4
        /*0000*/ 	.byte	0x02, 0x09, 0x01, 0x00, 0x02, 0x02, 0x04, 0x00, 0x02, 0x05, 0x05, 0x00, 0x03, 0x07, 0x01, 0x01
        /*0010*/ 	.byte	0x02, 0x03, 0x01, 0x00, 0x02, 0x06, 0x01, 0x00, 0x04, 0x0b, 0x08, 0x00, 0x00, 0x00, 0x00, 0x00
        /*0020*/ 	.byte	0x00, 0x00, 0x00, 0x00


//--------------------- .nv.info._ZN7cutlass13device_kernelINS_4gemm6kernel13GemmUniversalIN4cute5tupleIJiiiiEEENS1_10collective13CollectiveMmaINS1_34MainloopSm90TmaGmmaWarpSpecializedILi14ENS5_IJNS4_1CILi1EEENSA_ILi8EEESB_EEENS1_35KernelTmaWarpSpecializedCooperativeEEENS5_IJNSA_ILi128EEESG_NSA_ILi64EEEEEEaNS5_IJlSB_lEEEaSJ_NS4_8TiledMMAINS4_8MMA_AtomIJNS4_4SM904GMMA27MMA_64x128x32_S32S8S8_SS_TNEEEENS4_6LayoutINS5_IJNSA_ILi2EEESB_SB_EEENS5_IJSB_NSA_ILi0EEEST_EEEEENS5_IJNS4_10UnderscoreESW_SW_EEEEENS4_23SM90_TMA_LOAD_MULTICASTENS4_14ComposedLayoutINS4_7SwizzleILi2ELi4ELi3EEENS4_18smem_ptr_flag_bitsILi8EEENSQ_INS5_IJSC_SH_EEENS5_IJSH_SB_EEEEEEEvNS4_8identityENS4_13SM90_TMA_LOADES18_vS19_EENS_8epilogue10collective6detail29Sm90TmaWarpSpecializedAdapterINS1D_15DefaultEpilogueIaSJ_SJ_NS1C_6thread17LinearCombinationIaLi1EiiLNS1H_9ScaleType4KindE0ELNS_15FloatRoundStyleE2EaEENS1_15EpilogueDefaultEEEEEvvEEEEvNT_6ParamsE --------------------------
	.section	.nv.info._ZN7cutlass13device_kernelINS_4gemm6kernel13GemmUniversalIN4cute5tupleIJiiiiEEENS1_10collective13CollectiveMmaINS1_34MainloopSm90TmaGmmaWarpSpecializedILi14ENS5_IJNS4_1CILi1EEENSA_ILi8EEESB_EEENS1_35KernelTmaWarpSpecializedCooperativeEEENS5_IJNSA_ILi128EEESG_NSA_ILi64EEEEEEaNS5_IJlSB_lEEEaSJ_NS4_8TiledMMAINS4_8MMA_AtomIJNS4_4SM904GMMA27MMA_64x128x32_S32S8S8_SS_TNEEEENS4_6LayoutINS5_IJNSA_ILi2EEESB_SB_EEENS5_IJSB_NSA_ILi0EEEST_EEEEENS5_IJNS4_10UnderscoreESW_SW_EEEEENS4_23SM90_TMA_LOAD_MULTICASTENS4_14ComposedLayoutINS4_7SwizzleILi2ELi4ELi3EEENS4_18smem_ptr_flag_bitsILi8EEENSQ_INS5_IJSC_SH_EEENS5_IJSH_SB_EEEEEEEvNS4_8identityENS4_13SM90_TMA_LOADES18_vS19_EENS_8epilogue10collective6detail29Sm90TmaWarpSpecializedAdapterINS1D_15DefaultEpilogueIaSJ_SJ_NS1C_6thread17LinearCombinationIaLi1EiiLNS1H_9ScaleType4KindE0ELNS_15FloatRoundStyleE2EaEENS1_15EpilogueDefaultEEEEEvvEEEEvNT_6ParamsE,"",@"SHT_CUDA_INFO"
	.sectionflags	@""
	.align	4


	//----- nvinfo : EIATTR_CUDA_API_VERSION
	.align		4
        /*0000*/ 	.byte	0x04, 0x37
        /*0002*/ 	.short	(.L_21 - .L_20)
.L_20:
        /*0004*/ 	.word	0x00000082


	//----- nvinfo : EIATTR_KPARAM_INFO
	.align		4
.L_21:
        /*0008*/ 	.byte	0x04, 0x17
        /*000a*/ 	.short	(.L_23 - .L_22)
.L_22:
        /*000c*/ 	.word	0x00000000
        /*0010*/ 	.short	0x0000
        /*0012*/ 	.short	0x0070
        /*0014*/ 	.byte	0x00, 0xf0, 0x01, 0x10


	//----- nvinfo : EIATTR_SPARSE_MMA_MASK
	.align		4
.L_23:
        /*0018*/ 	.byte	0x03, 0x50
        /*001a*/ 	.short	0x0000


	//----- nvinfo : EIATTR_MAXREG_COUNT
	.align		4
        /*001c*/ 	.byte	0x03, 0x1b
        /*001e*/ 	.short	0x00a8


	//----- nvinfo : EIATTR_NUM_BARRIERS
	.align		4
        /*0020*/ 	.byte	0x02, 0x4c
        /*0022*/ 	.byte	0x01
	.zero		1


	//----- nvinfo : EIATTR_EXTERNS
	.align		4
        /*0024*/ 	.byte	0x04, 0x0f
        /*0026*/ 	.short	(.L_25 - .L_24)


	//   ....[0]....
	.align		4
.L_24:
        /*0028*/ 	.word	index@(__assertfail)


	//----- nvinfo : EIATTR_MERCURY_ISA_VERSION
	.align		4
.L_25:
        /*002c*/ 	.byte	0x03, 0x5f
        /*002e*/ 	.short	0x0101


	//----- nvinfo : EIATTR_INT_WARP_WIDE_INSTR_OFFSETS
	.align		4
        /*0030*/ 	.byte	0x04, 0x31
        /*0032*/ 	.short	(.L_27 - .L_26)


	//   ....[0]....
.L_26:
        /*0034*/ 	.word	0x00000590


	//   ....[1]....
        /*0038*/ 	.word	0x000005b0


	//   ....[2]....
        /*003c*/ 	.word	0x00000780


	//----- nvinfo : EIATTR_COOP_GROUP_MASK_REGIDS
	.align		4
.L_27:
        /*0040*/ 	.byte	0x04, 0x29
        /*0042*/ 	.short	(.L_29 - .L_28)


	//   ....[0]....
.L_28:
        /*0044*/ 	.word	0xffffffff


	//   ....[1]....
        /*0048*/ 	.word	0xffffffff


	//   ....[2]....
        /*004c*/ 	.word	0xffffffff


	//   ....[3]....
        /*0050*/ 	.word	0xffffffff


	//   ....[4]....
        /*0054*/ 	.word	0xffffffff


	//   ....[5]....
        /*0058*/ 	.word	0xffffffff


	//----- nvinfo : EIATTR_COOP_GROUP_INSTR_OFFSETS
	.align		4
.L_29:
        /*005c*/ 	.byte	0x04, 0x28
        /*005e*/ 	.short	(.L_31 - .L_30)


	//   ....[0]....
.L_30:
        /*0060*/ 	.word	0x00000060


	//   ....[1]....
        /*0064*/ 	.word	0x00000070


	//   ....[2]....
        /*0068*/ 	.word	0x00000130


	//   ....[3]....
        /*006c*/ 	.word	0x00000440


	//   ....[4]....
        /*0070*/ 	.word	0x000008f0


	//   ....[5]....
        /*0074*/ 	.word	0x00001320


	//----- nvinfo : EIATTR_REG_RECONFIG
	.align		4
.L_31:
        /*0078*/ 	.byte	0x01, 0x54
	.zero		2


	//----- nvinfo : EIATTR_SYSCALL_OFFSETS
	.align		4
        /*007c*/ 	.byte	0x04, 0x46
        /*007e*/ 	.short	(.L_33 - .L_32)


	//   ....[0]....
.L_32:
        /*0080*/ 	.word	0x000014e0


	//----- nvinfo : EIATTR_MBARRIER_INSTR_OFFSETS
	.align		4
.L_33:
        /*0084*/ 	.byte	0x04, 0x39
        /*0086*/ 	.short	(.L_35 - .L_34)


	//   ....[0]....
.L_34:
        /*0088*/ 	.word	0x00000250
        /*008c*/ 	.word	0x000000ff
        /*0090*/ 	.word	0x00000000
        /*0094*/ 	.short	0x0100
        /*0096*/ 	.byte	0x08
	.zero		1


	//   ....[1]....
        /*0098*/ 	.word	0x00000260
        /*009c*/ 	.word	0x000000ff
        /*00a0*/ 	.word	0x00000070
        /*00a4*/ 	.short	0x0100
        /*00a6*/ 	.byte	0x08
	.zero		1


	//   ....[2]....
        /*00a8*/ 	.word	0x00000270
        /*00ac*/ 	.word	0x000000ff
        /*00b0*/ 	.word	0x00000008
        /*00b4*/ 	.short	0x0100
        /*00b6*/ 	.byte	0x08
	.zero		1


	//   ....[3]....
        /*00b8*/ 	.word	0x00000280
        /*00bc*/ 	.word	0x000000ff
        /*00c0*/ 	.word	0x00000078
        /*00c4*/ 	.short	0x0100
        /*00c6*/ 	.byte	0x08
	.zero		1


	//   ....[4]....
        /*00c8*/ 	.word	0x00000290
        /*00cc*/ 	.word	0x000000ff
        /*00d0*/ 	.word	0x00000010
        /*00d4*/ 	.short	0x0100
        /*00d6*/ 	.byte	0x08
	.zero		1


	//   ....[5]....
        /*00d8*/ 	.word	0x000002a0
        /*00dc*/ 	.word	0x000000ff
        /*00e0*/ 	.word	0x00000080
        /*00e4*/ 	.short	0x0100
        /*00e6*/ 	.byte	0x08
	.zero		1


	//   ....[6]....
        /*00e8*/ 	.word	0x000002b0
        /*00ec*/ 	.word	0x000000ff
        /*00f0*/ 	.word	0x00000018
        /*00f4*/ 	.short	0x0100
        /*00f6*/ 	.byte	0x08
	.zero		1


	//   ....[7]....
        /*00f8*/ 	.word	0x000002c0
        /*00fc*/ 	.word	0x000000ff
        /*0100*/ 	.word	0x00000088
        /*0104*/ 	.short	0x0100
        /*0106*/ 	.byte	0x08
	.zero		1


	//   ....[8]....
        /*0108*/ 	.word	0x000002d0
        /*010c*/ 	.word	0x000000ff
        /*0110*/ 	.word	0x00000020
        /*0114*/ 	.short	0x0100
        /*0116*/ 	.byte	0x08
	.zero		1


	//   ....[9]....
        /*0118*/ 	.word	0x000002e0
        /*011c*/ 	.word	0x000000ff
        /*0120*/ 	.word	0x00000090
        /*0124*/ 	.short	0x0100
        /*0126*/ 	.byte	0x08
	.zero		1


	//   ....[10]....
        /*0128*/ 	.word	0x000002f0
        /*012c*/ 	.word	0x000000ff
        /*0130*/ 	.word	0x00000028
        /*0134*/ 	.short	0x0100
        /*0136*/ 	.byte	0x08
	.zero		1


	//   ....[11]....
        /*0138*/ 	.word	0x00000300
        /*013c*/ 	.word	0x000000ff
        /*0140*/ 	.word	0x00000098
        /*0144*/ 	.short	0x0100
        /*0146*/ 	.byte	0x08
	.zero		1


	//   ....[12]....
        /*0148*/ 	.word	0x00000310
        /*014c*/ 	.word	0x000000ff
        /*0150*/ 	.word	0x00000030
        /*0154*/ 	.short	0x0100
        /*0156*/ 	.byte	0x08
	.zero		1


	//   ....[13]....
        /*0158*/ 	.word	0x00000320
        /*015c*/ 	.word	0x000000ff
        /*0160*/ 	.word	0x000000a0
        /*0164*/ 	.short	0x0100
        /*0166*/ 	.byte	0x08
	.zero		1


	//   ....[14]....
        /*0168*/ 	.word	0x00000330
        /*016c*/ 	.word	0x000000ff
        /*0170*/ 	.word	0x00000038
        /*0174*/ 	.short	0x0100
        /*0176*/ 	.byte	0x08
	.zero		1


	//   ....[15]....
        /*0178*/ 	.word	0x00000340
        /*017c*/ 	.word	0x000000ff
        /*0180*/ 	.word	0x000000a8
        /*0184*/ 	.short	0x0100
        /*0186*/ 	.byte	0x08
	.zero		1


	//   ....[16]....
        /*0188*/ 	.word	0x00000350
        /*018c*/ 	.word	0x000000ff
        /*0190*/ 	.word	0x00000040
        /*0194*/ 	.short	0x0100
        /*0196*/ 	.byte	0x08
	.zero		1


	//   ....[17]....
        /*0198*/ 	.word	0x00000360
        /*019c*/ 	.word	0x000000ff
        /*01a0*/ 	.word	0x000000b0
        /*01a4*/ 	.short	0x0100
        /*01a6*/ 	.byte	0x08
	.zero		1


	//   ....[18]....
        /*01a8*/ 	.word	0x00000370
        /*01ac*/ 	.word	0x000000ff
        /*01b0*/ 	.word	0x00000048
        /*01b4*/ 	.short	0x0100
        /*01b6*/ 	.byte	0x08
	.zero		1


	//   ....[19]....
        /*01b8*/ 	.word	0x00000380
        /*01bc*/ 	.word	0x000000ff
        /*01c0*/ 	.word	0x000000b8
        /*01c4*/ 	.short	0x0100
        /*01c6*/ 	.byte	0x08
	.zero		1


	//   ....[20]....
        /*01c8*/ 	.word	0x00000390
        /*01cc*/ 	.word	0x000000ff
        /*01d0*/ 	.word	0x00000050
        /*01d4*/ 	.short	0x0100
        /*01d6*/ 	.byte	0x08
	.zero		1


	//   ....[21]....
        /*01d8*/ 	.word	0x000003a0
        /*01dc*/ 	.word	0x000000ff
        /*01e0*/ 	.word	0x000000c0
        /*01e4*/ 	.short	0x0100
        /*01e6*/ 	.byte	0x08
	.zero		1


	//   ....[22]....
        /*01e8*/ 	.word	0x000003b0
        /*01ec*/ 	.word	0x000000ff
        /*01f0*/ 	.word	0x00000058
        /*01f4*/ 	.short	0x0100
        /*01f6*/ 	.byte	0x08
	.zero		1


	//   ....[23]....
        /*01f8*/ 	.word	0x000003c0
        /*01fc*/ 	.word	0x000000ff
        /*0200*/ 	.word	0x000000c8
        /*0204*/ 	.short	0x0100
        /*0206*/ 	.byte	0x08
	.zero		1


	//   ....[24]....
        /*0208*/ 	.word	0x000003d0
        /*020c*/ 	.word	0x000000ff
        /*0210*/ 	.word	0x00000060
        /*0214*/ 	.short	0x0100
        /*0216*/ 	.byte	0x08
	.zero		1


	//   ....[25]....
        /*0218*/ 	.word	0x000003e0
        /*021c*/ 	.word	0x000000ff
        /*0220*/ 	.word	0x000000d0
        /*0224*/ 	.short	0x0100
        /*0226*/ 	.byte	0x08
	.zero		1


	//   ....[26]....
        /*0228*/ 	.word	0x000003f0
        /*022c*/ 	.word	0x000000ff
        /*0230*/ 	.word	0x00000068
        /*0234*/ 	.short	0x0100
        /*0236*/ 	.byte	0x08
	.zero		1


	//   ....[27]....
        /*0238*/ 	.word	0x00000400
        /*023c*/ 	.word	0x000000ff
        /*0240*/ 	.word	0x000000d8
        /*0244*/ 	.short	0x0100
        /*0246*/ 	.byte	0x08
	.zero		1


	//   ....[28]....
        /*0248*/ 	.word	0x00000800
        /*024c*/ 	.word	0x000000ff
        /*0250*/ 	.word	0x000000f0
        /*0254*/ 	.short	0x0100
        /*0256*/ 	.byte	0x06
	.zero		1


	//   ....[29]....
        /*0258*/ 	.word	0x00000890
        /*025c*/ 	.word	0x000000ff
        /*0260*/ 	.word	0x000000f8
        /*0264*/ 	.short	0x0100
        /*0266*/ 	.byte	0x06
	.zero		1


	//   ....[30]....
        /*0268*/ 	.word	0x000015b0
        /*026c*/ 	.word	0x00000003
        /*0270*/ 	.word	0x00000000
        /*0274*/ 	.short	0x010a
        /*0276*/ 	.byte	0x3f
	.zero		1


	//   ....[31]....
        /*0278*/ 	.word	0x000015f0
        /*027c*/ 	.word	0x00000003
        /*0280*/ 	.word	0x00000000
        /*0284*/ 	.short	0x010a
        /*0286*/ 	.byte	0x3f
	.zero		1


	//   ....[32]....
        /*0288*/ 	.word	0x000018c0
        /*028c*/ 	.word	0x00000005
        /*0290*/ 	.word	0x00000000
        /*0294*/ 	.short	0x010a
        /*0296*/ 	.byte	0x3f
	.zero		1


	//   ....[33]....
        /*0298*/ 	.word	0x00001900
        /*029c*/ 	.word	0x00000005
        /*02a0*/ 	.word	0x00000000
        /*02a4*/ 	.short	0x010a
        /*02a6*/ 	.byte	0x3f
	.zero		1


	//   ....[34]....
        /*02a8*/ 	.word	0x00001a60
        /*02ac*/ 	.word	0x00000005
        /*02b0*/ 	.word	0x00000000
        /*02b4*/ 	.short	0x0101
        /*02b6*/ 	.byte	0x3f
	.zero		1


	//   ....[35]....
        /*02b8*/ 	.word	0x00001c90
        /*02bc*/ 	.word	0x00000003
        /*02c0*/ 	.word	0x00000000
        /*02c4*/ 	.short	0x0101
        /*02c6*/ 	.byte	0x3f
	.zero		1


	//   ....[36]....
        /*02c8*/ 	.word	0x000061a0
        /*02cc*/ 	.word	0x00000017
        /*02d0*/ 	.word	0x00000070
        /*02d4*/ 	.short	0x010a
        /*02d6*/ 	.byte	0x3f
	.zero		1


	//   ....[37]....
        /*02d8*/ 	.word	0x00006590
        /*02dc*/ 	.word	0x0000000e
        /*02e0*/ 	.word	0x000000f8
        /*02e4*/ 	.short	0x0101
        /*02e6*/ 	.byte	0x3f
	.zero		1


	//   ....[38]....
        /*02e8*/ 	.word	0x00006c80
        /*02ec*/ 	.word	0x00000007
        /*02f0*/ 	.word	0x00000000
        /*02f4*/ 	.short	0x010a
        /*02f6*/ 	.byte	0x3f
	.zero		1


	//   ....[39]....
        /*02f8*/ 	.word	0x00006d00
        /*02fc*/ 	.word	0x00000008
        /*0300*/ 	.word	0x00000000
        /*0304*/ 	.short	0x010a
        /*0306*/ 	.byte	0x3f
	.zero		1


	//   ....[40]....
        /*0308*/ 	.word	0x00006d90
        /*030c*/ 	.word	0x00000009
        /*0310*/ 	.word	0x00000000
        /*0314*/ 	.short	0x010a
        /*0316*/ 	.byte	0x3f
	.zero		1


	//   ....[41]....
        /*0318*/ 	.word	0x00006e20
        /*031c*/ 	.word	0x00000008
        /*0320*/ 	.word	0x00000000
        /*0324*/ 	.short	0x010a
        /*0326*/ 	.byte	0x3f
	.zero		1


	//   ....[42]....
        /*0328*/ 	.word	0x00006eb0
        /*032c*/ 	.word	0x00000009
        /*0330*/ 	.word	0x00000000
        /*0334*/ 	.short	0x010a
        /*0336*/ 	.byte	0x3f
	.zero		1


	//   ....[43]....
        /*0338*/ 	.word	0x00006f40
        /*033c*/ 	.word	0x00000008
        /*0340*/ 	.word	0x00000000
        /*0344*/ 	.short	0x010a
        /*0346*/ 	.byte	0x3f
	.zero		1


	//   ....[44]....
        /*0348*/ 	.word	0x00006fd0
        /*034c*/ 	.word	0x00000009
        /*0350*/ 	.word	0x00000000
        /*0354*/ 	.short	0x010a
        /*0356*/ 	.byte	0x3f
	.zero		1


	//   ....[45]....
        /*0358*/ 	.word	0x00007060
        /*035c*/ 	.word	0x00000008
        /*0360*/ 	.word	0x00000000
        /*0364*/ 	.short	0x010a
        /*0366*/ 	.byte	0x3f
	.zero		1


	//   ....[46]....
        /*0368*/ 	.word	0x000070f0
        /*036c*/ 	.word	0x00000009
        /*0370*/ 	.word	0x00000000
        /*0374*/ 	.short	0x010a
        /*0376*/ 	.byte	0x3f
	.zero		1


	//   ....[47]....
        /*0378*/ 	.word	0x00007180
        /*037c*/ 	.word	0x00000008
        /*0380*/ 	.word	0x00000000
        /*0384*/ 	.short	0x010a
        /*0386*/ 	.byte	0x3f
	.zero		1


	//   ....[48]....
        /*0388*/ 	.word	0x00007210
        /*038c*/ 	.word	0x00000009
        /*0390*/ 	.word	0x00000000
        /*0394*/ 	.short	0x010a
        /*0396*/ 	.byte	0x3f
	.zero		1


	//   ....[49]....
        /*0398*/ 	.word	0x000072a0
        /*039c*/ 	.word	0x00000008
        /*03a0*/ 	.word	0x00000000
        /*03a4*/ 	.short	0x010a
        /*03a6*/ 	.byte	0x3f
	.zero		1


	//   ....[50]....
        /*03a8*/ 	.word	0x00007330
        /*03ac*/ 	.word	0x0000000b
        /*03b0*/ 	.word	0x00000000
        /*03b4*/ 	.short	0x010a
        /*03b6*/ 	.byte	0x3f
	.zero		1


	//   ....[51]....
        /*03b8*/ 	.word	0x000073c0
        /*03bc*/ 	.word	0x00000003
        /*03c0*/ 	.word	0x00000000
        /*03c4*/ 	.short	0x010a
        /*03c6*/ 	.byte	0x3f
	.zero		1


	//   ....[52]....
        /*03c8*/ 	.word	0x00007420
        /*03cc*/ 	.word	0x00000003
        /*03d0*/ 	.word	0x00000000
        /*03d4*/ 	.short	0x010a
        /*03d6*/ 	.byte	0x3f
	.zero		1


	//   ....[53]....
        /*03d8*/ 	.word	0x00007470
        /*03dc*/ 	.word	0x00000005
        /*03e0*/ 	.word	0x00000000
        /*03e4*/ 	.short	0x010a
        /*03e6*/ 	.byte	0x3f
	.zero		1


	//   ....[54]....
        /*03e8*/ 	.word	0x00007540
        /*03ec*/ 	.word	0x00000017
        /*03f0*/ 	.word	0x00000070
        /*03f4*/ 	.short	0x010a
        /*03f6*/ 	.byte	0x3f
	.zero		1


	//   ....[55]....
        /*03f8*/ 	.word	0x00007610
        /*03fc*/ 	.word	0x00000007
        /*0400*/ 	.word	0x00000000
        /*0404*/ 	.short	0x010a
        /*0406*/ 	.byte	0x3f
	.zero		1


	//   ....[56]....
        /*0408*/ 	.word	0x00007660
        /*040c*/ 	.word	0x00000008
        /*0410*/ 	.word	0x00000000
        /*0414*/ 	.short	0x010a
        /*0416*/ 	.byte	0x3f
	.zero		1


	//   ....[57]....
        /*0418*/ 	.word	0x000076b0
        /*041c*/ 	.word	0x00000009
        /*0420*/ 	.word	0x00000000
        /*0424*/ 	.short	0x010a
        /*0426*/ 	.byte	0x3f
	.zero		1


	//   ....[58]....
        /*0428*/ 	.word	0x00007700
        /*042c*/ 	.word	0x00000008
        /*0430*/ 	.word	0x00000000
        /*0434*/ 	.short	0x010a
        /*0436*/ 	.byte	0x3f
	.zero		1


	//   ....[59]....
        /*0438*/ 	.word	0x00007750
        /*043c*/ 	.word	0x00000009
        /*0440*/ 	.word	0x00000000
        /*0444*/ 	.short	0x010a
        /*0446*/ 	.byte	0x3f
	.zero		1


	//   ....[60]....
        /*0448*/ 	.word	0x000077a0
        /*044c*/ 	.word	0x00000008
        /*0450*/ 	.word	0x00000000
        /*0454*/ 	.short	0x010a
        /*0456*/ 	.byte	0x3f
	.zero		1


	//   ....[61]....
        /*0458*/ 	.word	0x000077f0
        /*045c*/ 	.word	0x00000009
        /*0460*/ 	.word	0x00000000
        /*0464*/ 	.short	0x010a
        /*0466*/ 	.byte	0x3f
	.zero		1


	//   ....[62]....
        /*0468*/ 	.word	0x00007840
        /*046c*/ 	.word	0x00000008
        /*0470*/ 	.word	0x00000000
        /*0474*/ 	.short	0x010a
        /*0476*/ 	.byte	0x3f
	.zero		1


	//   ....[63]....
        /*0478*/ 	.word	0x00007890
        /*047c*/ 	.word	0x00000009
        /*0480*/ 	.word	0x00000000
        /*0484*/ 	.short	0x010a
        /*0486*/ 	.byte	0x3f
	.zero		1


	//   ....[64]....
        /*0488*/ 	.word	0x000078e0
        /*048c*/ 	.word	0x00000008
        /*0490*/ 	.word	0x00000000
        /*0494*/ 	.short	0x010a
        /*0496*/ 	.byte	0x3f
	.zero		1


	//   ....[65]....
        /*0498*/ 	.word	0x00007930
        /*049c*/ 	.word	0x00000009
        /*04a0*/ 	.word	0x00000000
        /*04a4*/ 	.short	0x010a
        /*04a6*/ 	.byte	0x3f
	.zero		1


	//   ....[66]....
        /*04a8*/ 	.word	0x00007980
        /*04ac*/ 	.word	0x00000008
        /*04b0*/ 	.word	0x00000000
        /*04b4*/ 	.short	0x010a
        /*04b6*/ 	.byte	0x3f
	.zero		1


	//   ....[67]....
        /*04b8*/ 	.word	0x000079d0
        /*04bc*/ 	.word	0x0000000b
        /*04c0*/ 	.word	0x00000000
        /*04c4*/ 	.short	0x010a
        /*04c6*/ 	.byte	0x3f
	.zero		1


	//----- nvinfo : EIATTR_NUM_MBARRIERS
	.align		4
.L_35:
        /*04c8*/ 	.byte	0x03, 0x38
        /*04ca*/ 	.short	0x001e


	//----- nvinfo : EIATTR_EXIT_INSTR_OFFSETS
	.align		4
        /*04cc*/ 	.byte	0x04, 0x1c
        /*04ce*/ 	.short	(.L_37 - .L_36)


	//   ....[0]....
.L_36:
        /*04d0*/ 	.word	0x00000a50


	//   ....[1]....
        /*04d4*/ 	.word	0x00001260


	//   ....[2]....
        /*04d8*/ 	.word	0x000058b0


	//   ....[3]....
        /*04dc*/ 	.word	0x00005e10


	//   ....[4]....
        /*04e0*/ 	.word	0x00007410


	//----- nvinfo : EIATTR_MAX_THREADS
	.align		4
.L_37:
        /*04e4*/ 	.byte	0x04, 0x05
        /*04e6*/ 	.short	(.L_39 - .L_38)
.L_38:
        /*04e8*/ 	.word	0x00000180
        /*04ec*/ 	.word	0x00000001
        /*04f0*/ 	.word	0x00000001


	//----- nvinfo : EIATTR_CRS_STACK_SIZE
	.align		4
.L_39:
        /*04f4*/ 	.byte	0x04, 0x1e
        /*04f6*/ 	.short	(.L_41 - .L_40)
.L_40:
        /*04f8*/ 	.word	0x00000000


	//----- nvinfo : EIATTR_CBANK_PARAM_SIZE
	.align		4
.L_41:
        /*04fc*/ 	.byte	0x03, 0x19
        /*04fe*/ 	.short	0x0470


	//----- nvinfo : EIATTR_PARAM_CBANK
	.align		4
        /*0500*/ 	.byte	0x04, 0x0a
        /*0502*/ 	.short	(.L_43 - .L_42)
	.align		4
.L_42:
        /*0504*/ 	.word	index@(.nv.constant0._ZN7cutlass13device_kernelINS_4gemm6kernel13GemmUniversalIN4cute5tupleIJiiiiEEENS1_10collective13CollectiveMmaINS1_34MainloopSm90TmaGmmaWarpSpecializedILi14ENS5_IJNS4_1CILi1EEENSA_ILi8EEESB_EEENS1_35KernelTmaWarpSpecializedCooperativeEEENS5_IJNSA_ILi128EEESG_NSA_ILi64EEEEEEaNS5_IJlSB_lEEEaSJ_NS4_8TiledMMAINS4_8MMA_AtomIJNS4_4SM904GMMA27MMA_64x128x32_S32S8S8_SS_TNEEEENS4_6LayoutINS5_IJNSA_ILi2EEESB_SB_EEENS5_IJSB_NSA_ILi0EEEST_EEEEENS5_IJNS4_10UnderscoreESW_SW_EEEEENS4_23SM90_TMA_LOAD_MULTICASTENS4_14ComposedLayoutINS4_7SwizzleILi2ELi4ELi3EEENS4_18smem_ptr_flag_bitsILi8EEENSQ_INS5_IJSC_SH_EEENS5_IJSH_SB_EEEEEEEvNS4_8identityENS4_13SM90_TMA_LOADES18_vS19_EENS_8epilogue10collective6detail29Sm90TmaWarpSpecializedAdapterINS1D_15DefaultEpilogueIaSJ_SJ_NS1C_6thread17LinearCombinationIaLi1EiiLNS1H_9ScaleType4KindE0ELNS_15FloatRoundStyleE2EaEENS1_15EpilogueDefaultEEEEEvvEEEEvNT_6ParamsE)
        /*0508*/ 	.short	0x0210
        /*050a*/ 	.short	0x0470


	//----- nvinfo : EIATTR_SW_WAR
	.align		4
.L_43:
        /*050c*/ 	.byte	0x04, 0x36
        /*050e*/ 	.short	(.L_45 - .L_44)
.L_44:
        /*0510*/ 	.word	0x00000008
.L_45:


//--------------------- .nv.callgraph             --------------------------
	.section	.nv.callgraph,"",@"SHT_CUDA_CALLGRAPH"
	.align	4
	.sectionentsize	8
	.align		4
        /*0000*/ 	.word	0x00000000
	.align		4
        /*0004*/ 	.word	0xffffffff
	.align		4
        /*0008*/ 	.word	index@(_ZN7cutlass13device_kernelINS_4gemm6kernel13GemmUniversalIN4cute5tupleIJiiiiEEENS1_10collective13CollectiveMmaINS1_34MainloopSm90TmaGmmaWarpSpecializedILi14ENS5_IJNS4_1CILi1EEENSA_ILi8EEESB_EEENS1_35KernelTmaWarpSpecializedCooperativeEEENS5_IJNSA_ILi128EEESG_NSA_ILi64EEEEEEaNS5_IJlSB_lEEEaSJ_NS4_8TiledMMAINS4_8MMA_AtomIJNS4_4SM904GMMA27MMA_64x128x32_S32S8S8_SS_TNEEEENS4_6LayoutINS5_IJNSA_ILi2EEESB_SB_EEENS5_IJSB_NSA_ILi0EEEST_EEEEENS5_IJNS4_10UnderscoreESW_SW_EEEEENS4_23SM90_TMA_LOAD_MULTICASTENS4_14ComposedLayoutINS4_7SwizzleILi2ELi4ELi3EEENS4_18smem_ptr_flag_bitsILi8EEENSQ_INS5_IJSC_SH_EEENS5_IJSH_SB_EEEEEEEvNS4_8identityENS4_13SM90_TMA_LOADES18_vS19_EENS_8epilogue10collective6detail29Sm90TmaWarpSpecializedAdapterINS1D_15DefaultEpilogueIaSJ_SJ_NS1C_6thread17LinearCombinationIaLi1EiiLNS1H_9ScaleType4KindE0ELNS_15FloatRoundStyleE2EaEENS1_15EpilogueDefaultEEEEEvvEEEEvNT_6ParamsE)
	.align		4
        /*000c*/ 	.word	index@(__assertfail)
	.align		4
        /*0010*/ 	.word	0x00000000
	.align		4
        /*0014*/ 	.word	0xfffffffe
	.align		4
        /*0018*/ 	.word	0x00000000
	.align		4
        /*001c*/ 	.word	0xfffffffd
	.align		4
        /*0020*/ 	.word	0x00000000
	.align		4
        /*0024*/ 	.word	0xfffffffc


//--------------------- .nv.constant4             --------------------------
	.section	.nv.constant4,"a",@progbits
	.align	8
	.align		8
.nv.constant4:
        /*0000*/ 	.dword	__assertfail
	.align		8
        /*0008*/ 	.dword	__unnamed_1
	.align		8
        /*0010*/ 	.dword	_ZN40_INTERNAL_c0ebce70_4_k_cu_9c4f4292_257424cuda3std3__45__cpo5beginE
	.align		8
        /*0018*/ 	.dword	_ZN40_INTERNAL_c0ebce70_4_k_cu_9c4f4292_257424cuda3std3__45__cpo3endE
	.align		8
        /*0020*/ 	.dword	_ZN40_INTERNAL_c0ebce70_4_k_cu_9c4f4292_257424cuda3std3__45__cpo6cbeginE
	.align		8
        /*0028*/ 	.dword	_ZN40_INTERNAL_c0ebce70_4_k_cu_9c4f4292_257424cuda3std3__45__cpo4cendE
	.align		8
        /*0030*/ 	.dword	_ZN40_INTERNAL_c0ebce70_4_k_cu_9c4f4292_257424cuda3std3__442_GLOBAL__N__c0ebce70_4_k_cu_9c4f4292_257426ignoreE
	.align		8
        /*0038*/ 	.dword	_ZN40_INTERNAL_c0ebce70_4_k_cu_9c4f4292_257424cuda3std3__419piecewise_constructE
	.align		8
        /*0040*/ 	.dword	_ZN40_INTERNAL_c0ebce70_4_k_cu_9c4f4292_257424cuda3std3__48in_placeE
	.align		8
        /*0048*/ 	.dword	_ZN40_INTERNAL_c0ebce70_4_k_cu_9c4f4292_257424cuda3std6ranges3__45__cpo4swapE
	.align		8
        /*0050*/ 	.dword	_ZN40_INTERNAL_c0ebce70_4_k_cu_9c4f4292_257424cuda3std6ranges3__45__cpo9iter_moveE
	.align		8
        /*0058*/ 	.dword	_ZN40_INTERNAL_c0ebce70_4_k_cu_9c4f4292_257424cute7productE
	.align		8
        /*0060*/ 	.dword	_ZN40_INTERNAL_c0ebce70_4_k_cu_9c4f4292_257424cute1_E
	.align		8
        /*0068*/ 	.dword	$str$22
	.align		8
        /*0070*/ 	.dword	$str$23


//--------------------- .text._ZN7cutlass13device_kernelINS_4gemm6kernel13GemmUniversalIN4cute5tupleIJiiiiEEENS1_10collective13CollectiveMmaINS1_34MainloopSm90TmaGmmaWarpSpecializedILi14ENS5_IJNS4_1CILi1EEENSA_ILi8EEESB_EEENS1_35KernelTmaWarpSpecializedCooperativeEEENS5_IJNSA_ILi128EEESG_NSA_ILi64EEEEEEaNS5_IJlSB_lEEEaSJ_NS4_8TiledMMAINS4_8MMA_AtomIJNS4_4SM904GMMA27MMA_64x128x32_S32S8S8_SS_TNEEEENS4_6LayoutINS5_IJNSA_ILi2EEESB_SB_EEENS5_IJSB_NSA_ILi0EEEST_EEEEENS5_IJNS4_10UnderscoreESW_SW_EEEEENS4_23SM90_TMA_LOAD_MULTICASTENS4_14ComposedLayoutINS4_7SwizzleILi2ELi4ELi3EEENS4_18smem_ptr_flag_bitsILi8EEENSQ_INS5_IJSC_SH_EEENS5_IJSH_SB_EEEEEEEvNS4_8identityENS4_13SM90_TMA_LOADES18_vS19_EENS_8epilogue10collective6detail29Sm90TmaWarpSpecializedAdapterINS1D_15DefaultEpilogueIaSJ_SJ_NS1C_6thread17LinearCombinationIaLi1EiiLNS1H_9ScaleType4KindE0ELNS_15FloatRoundStyleE2EaEENS1_15EpilogueDefaultEEEEEvvEEEEvNT_6ParamsE --------------------------
	.section	.text._ZN7cutlass13device_kernelINS_4gemm6kernel13GemmUniversalIN4cute5tupleIJiiiiEEENS1_10collective13CollectiveMmaINS1_34MainloopSm90TmaGmmaWarpSpecializedILi14ENS5_IJNS4_1CILi1EEENSA_ILi8EEESB_EEENS1_35KernelTmaWarpSpecializedCooperativeEEENS5_IJNSA_ILi128EEESG_NSA_ILi64EEEEEEaNS5_IJlSB_lEEEaSJ_NS4_8TiledMMAINS4_8MMA_AtomIJNS4_4SM904GMMA27MMA_64x128x32_S32S8S8_SS_TNEEEENS4_6LayoutINS5_IJNSA_ILi2EEESB_SB_EEENS5_IJSB_NSA_ILi0EEEST_EEEEENS5_IJNS4_10UnderscoreESW_SW_EEEEENS4_23SM90_TMA_LOAD_MULTICASTENS4_14ComposedLayoutINS4_7SwizzleILi2ELi4ELi3EEENS4_18smem_ptr_flag_bitsILi8EEENSQ_INS5_IJSC_SH_EEENS5_IJSH_SB_EEEEEEEvNS4_8identityENS4_13SM90_TMA_LOADES18_vS19_EENS_8epilogue10collective6detail29Sm90TmaWarpSpecializedAdapterINS1D_15DefaultEpilogueIaSJ_SJ_NS1C_6thread17LinearCombinationIaLi1EiiLNS1H_9ScaleType4KindE0ELNS_15FloatRoundStyleE2EaEENS1_15EpilogueDefaultEEEEEvvEEEEvNT_6ParamsE,"ax",@progbits
	.align	128
.text._ZN7cutlass13device_kernelINS_4gemm6kernel13GemmUniversalIN4cute5tupleIJiiiiEEENS1_10collective13CollectiveMmaINS1_34MainloopSm90TmaGmmaWarpSpecializedILi14ENS5_IJNS4_1CILi1EEENSA_ILi8EEESB_EEENS1_35KernelTmaWarpSpecializedCooperativeEEENS5_IJNSA_ILi128EEESG_NSA_ILi64EEEEEEaNS5_IJlSB_lEEEaSJ_NS4_8TiledMMAINS4_8MMA_AtomIJNS4_4SM904GMMA27MMA_64x128x32_S32S8S8_SS_TNEEEENS4_6LayoutINS5_IJNSA_ILi2EEESB_SB_EEENS5_IJSB_NSA_ILi0EEEST_EEEEENS5_IJNS4_10UnderscoreESW_SW_EEEEENS4_23SM90_TMA_LOAD_MULTICASTENS4_14ComposedLayoutINS4_7SwizzleILi2ELi4ELi3EEENS4_18smem_ptr_flag_bitsILi8EEENSQ_INS5_IJSC_SH_EEENS5_IJSH_SB_EEEEEEEvNS4_8identityENS4_13SM90_TMA_LOADES18_vS19_EENS_8epilogue10collective6detail29Sm90TmaWarpSpecializedAdapterINS1D_15DefaultEpilogueIaSJ_SJ_NS1C_6thread17LinearCombinationIaLi1EiiLNS1H_9ScaleType4KindE0ELNS_15FloatRoundStyleE2EaEENS1_15EpilogueDefaultEEEEEvvEEEEvNT_6ParamsE:
        .type           _ZN7cutlass13device_kernelINS_4gemm6kernel13GemmUniversalIN4cute5tupleIJiiiiEEENS1_10collective13CollectiveMmaINS1_34MainloopSm90TmaGmmaWarpSpecializedILi14ENS5_IJNS4_1CILi1EEENSA_ILi8EEESB_EEENS1_35KernelTmaWarpSpecializedCooperativeEEENS5_IJNSA_ILi128EEESG_NSA_ILi64EEEEEEaNS5_IJlSB_lEEEaSJ_NS4_8TiledMMAINS4_8MMA_AtomIJNS4_4SM904GMMA27MMA_64x128x32_S32S8S8_SS_TNEEEENS4_6LayoutINS5_IJNSA_ILi2EEESB_SB_EEENS5_IJSB_NSA_ILi0EEEST_EEEEENS5_IJNS4_10UnderscoreESW_SW_EEEEENS4_23SM90_TMA_LOAD_MULTICASTENS4_14ComposedLayoutINS4_7SwizzleILi2ELi4ELi3EEENS4_18smem_ptr_flag_bitsILi8EEENSQ_INS5_IJSC_SH_EEENS5_IJSH_SB_EEEEEEEvNS4_8identityENS4_13SM90_TMA_LOADES18_vS19_EENS_8epilogue10collective6detail29Sm90TmaWarpSpecializedAdapterINS1D_15DefaultEpilogueIaSJ_SJ_NS1C_6thread17LinearCombinationIaLi1EiiLNS1H_9ScaleType4KindE0ELNS_15FloatRoundStyleE2EaEENS1_15EpilogueDefaultEEEEEvvEEEEvNT_6ParamsE,@function
        .size           _ZN7cutlass13device_kernelINS_4gemm6kernel13GemmUniversalIN4cute5tupleIJiiiiEEENS1_10collective13CollectiveMmaINS1_34MainloopSm90TmaGmmaWarpSpecializedILi14ENS5_IJNS4_1CILi1EEENSA_ILi8EEESB_EEENS1_35KernelTmaWarpSpecializedCooperativeEEENS5_IJNSA_ILi128EEESG_NSA_ILi64EEEEEEaNS5_IJlSB_lEEEaSJ_NS4_8TiledMMAINS4_8MMA_AtomIJNS4_4SM904GMMA27MMA_64x128x32_S32S8S8_SS_TNEEEENS4_6LayoutINS5_IJNSA_ILi2EEESB_SB_EEENS5_IJSB_NSA_ILi0EEEST_EEEEENS5_IJNS4_10UnderscoreESW_SW_EEEEENS4_23SM90_TMA_LOAD_MULTICASTENS4_14ComposedLayoutINS4_7SwizzleILi2ELi4ELi3EEENS4_18smem_ptr_flag_bitsILi8EEENSQ_INS5_IJSC_SH_EEENS5_IJSH_SB_EEEEEEEvNS4_8identityENS4_13SM90_TMA_LOADES18_vS19_EENS_8epilogue10collective6detail29Sm90TmaWarpSpecializedAdapterINS1D_15DefaultEpilogueIaSJ_SJ_NS1C_6thread17LinearCombinationIaLi1EiiLNS1H_9ScaleType4KindE0ELNS_15FloatRoundStyleE2EaEENS1_15EpilogueDefaultEEEEEvvEEEEvNT_6ParamsE,(.L_x_224 - _ZN7cutlass13device_kernelINS_4gemm6kernel13GemmUniversalIN4cute5tupleIJiiiiEEENS1_10collective13CollectiveMmaINS1_34MainloopSm90TmaGmmaWarpSpecializedILi14ENS5_IJNS4_1CILi1EEENSA_ILi8EEESB_EEENS1_35KernelTmaWarpSpecializedCooperativeEEENS5_IJNSA_ILi128EEESG_NSA_ILi64EEEEEEaNS5_IJlSB_lEEEaSJ_NS4_8TiledMMAINS4_8MMA_AtomIJNS4_4SM904GMMA27MMA_64x128x32_S32S8S8_SS_TNEEEENS4_6LayoutINS5_IJNSA_ILi2EEESB_SB_EEENS5_IJSB_NSA_ILi0EEEST_EEEEENS5_IJNS4_10UnderscoreESW_SW_EEEEENS4_23SM90_TMA_LOAD_MULTICASTENS4_14ComposedLayoutINS4_7SwizzleILi2ELi4ELi3EEENS4_18smem_ptr_flag_bitsILi8EEENSQ_INS5_IJSC_SH_EEENS5_IJSH_SB_EEEEEEEvNS4_8identityENS4_13SM90_TMA_LOADES18_vS19_EENS_8epilogue10collective6detail29Sm90TmaWarpSpecializedAdapterINS1D_15DefaultEpilogueIaSJ_SJ_NS1C_6thread17LinearCombinationIaLi1EiiLNS1H_9ScaleType4KindE0ELNS_15FloatRoundStyleE2EaEENS1_15EpilogueDefaultEEEEEvvEEEEvNT_6ParamsE)
        .other          _ZN7cutlass13device_kernelINS_4gemm6kernel13GemmUniversalIN4cute5tupleIJiiiiEEENS1_10collective13CollectiveMmaINS1_34MainloopSm90TmaGmmaWarpSpecializedILi14ENS5_IJNS4_1CILi1EEENSA_ILi8EEESB_EEENS1_35KernelTmaWarpSpecializedCooperativeEEENS5_IJNSA_ILi128EEESG_NSA_ILi64EEEEEEaNS5_IJlSB_lEEEaSJ_NS4_8TiledMMAINS4_8MMA_AtomIJNS4_4SM904GMMA27MMA_64x128x32_S32S8S8_SS_TNEEEENS4_6LayoutINS5_IJNSA_ILi2EEESB_SB_EEENS5_IJSB_NSA_ILi0EEEST_EEEEENS5_IJNS4_10UnderscoreESW_SW_EEEEENS4_23SM90_TMA_LOAD_MULTICASTENS4_14ComposedLayoutINS4_7SwizzleILi2ELi4ELi3EEENS4_18smem_ptr_flag_bitsILi8EEENSQ_INS5_IJSC_SH_EEENS5_IJSH_SB_EEEEEEEvNS4_8identityENS4_13SM90_TMA_LOADES18_vS19_EENS_8epilogue10collective6detail29Sm90TmaWarpSpecializedAdapterINS1D_15DefaultEpilogueIaSJ_SJ_NS1C_6thread17LinearCombinationIaLi1EiiLNS1H_9ScaleType4KindE0ELNS_15FloatRoundStyleE2EaEENS1_15EpilogueDefaultEEEEEvvEEEEvNT_6ParamsE,@"STO_CUDA_ENTRY STV_DEFAULT"
_ZN7cutlass13device_kernelINS_4gemm6kernel13GemmUniversalIN4cute5tupleIJiiiiEEENS1_10collective13CollectiveMmaINS1_34MainloopSm90TmaGmmaWarpSpecializedILi14ENS5_IJNS4_1CILi1EEENSA_ILi8EEESB_EEENS1_35KernelTmaWarpSpecializedCooperativeEEENS5_IJNSA_ILi128EEESG_NSA_ILi64EEEEEEaNS5_IJlSB_lEEEaSJ_NS4_8TiledMMAINS4_8MMA_AtomIJNS4_4SM904GMMA27MMA_64x128x32_S32S8S8_SS_TNEEEENS4_6LayoutINS5_IJNSA_ILi2EEESB_SB_EEENS5_IJSB_NSA_ILi0EEEST_EEEEENS5_IJNS4_10UnderscoreESW_SW_EEEEENS4_23SM90_TMA_LOAD_MULTICASTENS4_14ComposedLayoutINS4_7SwizzleILi2ELi4ELi3EEENS4_18smem_ptr_flag_bitsILi8EEENSQ_INS5_IJSC_SH_EEENS5_IJSH_SB_EEEEEEEvNS4_8identityENS4_13SM90_TMA_LOADES18_vS19_EENS_8epilogue10collective6detail29Sm90TmaWarpSpecializedAdapterINS1D_15DefaultEpilogueIaSJ_SJ_NS1C_6thread17LinearCombinationIaLi1EiiLNS1H_9ScaleType4KindE0ELNS_15FloatRoundStyleE2EaEENS1_15EpilogueDefaultEEEEEvvEEEEvNT_6ParamsE:
[----:B------:R-:W0:Y:S01]  /*0000*/  LDC R1, c[0x0][0x28] ;  /* 0x00000a00ff017b82 */ /* 0x000e220000000800 */
[----:B------:R-:W1:Y:S01]  /*0010*/  S2R R18, SR_TID.X ;  /* 0x0000000000127919 */ /* 0x000e620000002100 */
[----:B------:R-:W-:Y:S01]  /*0020*/  ELECT P0, URZ, PT ;  /* 0x00000000003f782f */ /* 0x000fe20003800000 */
[----:B------:R-:W-:Y:S01]  /*0030*/  BSSY B0, `(.L_x_0) ;  /* 0x000000f000007945 */ /* 0x000fe20003800000 */
[--C-:B-1----:R-:W-:Y:S02]  /*0040*/  SHF.R.U32.HI R0, RZ, 0x5, R18.reuse ;  /* 0x00000005ff007819 */ /* 0x102fe40000011612 */
[----:B------:R-:W-:-:S03]  /*0050*/  SHF.R.U32.HI R3, RZ, 0x7, R18 ;  /* 0x00000007ff037819 */ /* 0x000fc60000011612 */
[----:B------:R-:W1:Y:S04]  /*0060*/  SHFL.IDX PT, R2, R0, RZ, 0x1f ;  /* 0x00001fff00027589 */ /* 0x000e6800000e0000 */
[----:B------:R2:W3:Y:S01]  /*0070*/  SHFL.IDX PT, R5, R3, RZ, 0x1f ;  /* 0x00001fff03057589 */ /* 0x0004e200000e0000 */
[----:B-1----:R-:W-:-:S13]  /*0080*/  ISETP.NE.OR P0, PT, R2, RZ, !P0 ;  /* 0x000000ff0200720c */ /* 0x002fda0004705670 */
[----:B0-23--:R-:W-:Y:S05]  /*0090*/  @P0 BRA `(.L_x_1) ;  /* 0x0000000000200947 */ /* 0x00dfea0003800000 */
[----:B------:R-:W-:Y:S02]  /*00a0*/  ULDC.64 UR4, c[0x0][0x198] ;  /* 0x0000660000047ab9 */ /* 0x000fe40000000a00 */
[----:B------:R-:W-:Y:S02]  /*00b0*/  UIADD3 UR6, UP0, UR4, 0xf0, URZ ;  /* 0x000000f004067890 */ /* 0x000fe4000ff1e03f */
[----:B------:R-:W-:Y:S02]  /*00c0*/  UIADD3 UR4, UP1, UR4, 0x1f0, URZ ;  /* 0x000001f004047890 */ /* 0x000fe4000ff3e03f */
[----:B------:R-:W-:Y:S02]  /*00d0*/  UIADD3.X UR7, URZ, UR5, URZ, UP0, !UPT ;  /* 0x000000053f077290 */ /* 0x000fe400087fe43f */
[----:B------:R-:W-:-:S07]  /*00e0*/  UIADD3.X UR5, URZ, UR5, URZ, UP1, !UPT ;  /* 0x000000053f057290 */ /* 0x000fce0008ffe43f */
[----:B------:R0:W-:Y:S02]  /*00f0*/  UTMACCTL.PF [UR6] ;  /* 0x00000000060079b9 */ /* 0x0001e40008040000 */
[----:B------:R0:W-:Y:S02]  /*0100*/  UTMACCTL.PF [UR4] ;  /* 0x00000000040079b9 */ /* 0x0001e40008040000 */
[----:B0-----:R-:W-:Y:S01]  /*0110*/  NOP ;  /* 0x0000000000007918 */ /* 0x001fe20000000000 */
.L_x_1:
[----:B------:R-:W-:Y:S05]  /*0120*/  BSYNC B0 ;  /* 0x0000000000007941 */ /* 0x000fea0003800000 */
.L_x_0:
[----:B------:R-:W0:Y:S02]  /*0130*/  SHFL.IDX PT, R3, R0, RZ, 0x1f ;  /* 0x00001fff00037589 */ /* 0x000e2400000e0000 */
[----:B0-----:R-:W-:-:S13]  /*0140*/  ISETP.NE.AND P0, PT, R3, RZ, PT ;  /* 0x000000ff0300720c */ /* 0x001fda0003f05270 */
[----:B------:R-:W-:Y:S05]  /*0150*/  @P0 BRA `(.L_x_2) ;  /* 0x0000000000b40947 */ /* 0x000fea0003800000 */
[----:B------:R-:W-:Y:S01]  /*0160*/  ELECT P0, URZ, PT ;  /* 0x00000000003f782f */ /* 0x000fe20003800000 */
[----:B------:R-:W-:-:S12]  /*0170*/  BSSY B0, `(.L_x_2) ;  /* 0x000002b000007945 */ /* 0x000fd80003800000 */
[----:B------:R-:W-:Y:S05]  /*0180*/  @!P0 BRA `(.L_x_3) ;  /* 0x0000000000a48947 */ /* 0x000fea0003800000 */
[----:B------:R-:W0:Y:S01]  /*0190*/  S2UR UR8, SR_CgaCtaId ;  /* 0x00000000000879c3 */ /* 0x000e220000008800 */
[----:B------:R-:W-:Y:S01]  /*01a0*/  UMOV UR4, 0x400 ;  /* 0x0000040000047882 */ /* 0x000fe20000000000 */
[----:B------:R-:W-:Y:S01]  /*01b0*/  UMOV UR5, 0x1 ;  /* 0x0000000100057882 */ /* 0x000fe20000000000 */
[----:B------:R-:W-:Y:S02]  /*01c0*/  UMOV UR6, 0x10 ;  /* 0x0000001000067882 */ /* 0x000fe40000000000 */
[----:B------:R-:W-:-:S04]  /*01d0*/  UIADD3 UR6, -UR6, 0x100000, URZ ;  /* 0x0010000006067890 */ /* 0x000fc8000fffe13f */
[----:B------:R-:W-:Y:S02]  /*01e0*/  USHF.L.U32 UR7, UR6, 0xb, URZ ;  /* 0x0000000b06077899 */ /* 0x000fe4000800063f */
[----:B------:R-:W-:Y:S02]  /*01f0*/  USHF.L.U32 UR6, UR6, 0x1, URZ ;  /* 0x0000000106067899 */ /* 0x000fe4000800063f */
[----:B0-----:R-:W-:Y:S02]  /*0200*/  ULEA UR8, UR8, UR4, 0x18 ;  /* 0x0000000408087291 */ /* 0x001fe4000f8ec03f */
[----:B------:R-:W-:-:S04]  /*0210*/  UIADD3 UR4, -UR5, 0x100000, URZ ;  /* 0x0010000005047890 */ /* 0x000fc8000fffe13f */
[----:B------:R-:W-:Y:S02]  /*0220*/  USHF.L.U32 UR5, UR4, 0xb, URZ ;  /* 0x0000000b04057899 */ /* 0x000fe4000800063f */
[----:B------:R-:W-:Y:S01]  /*0230*/  USHF.L.U32 UR4, UR4, 0x1, URZ ;  /* 0x0000000104047899 */ /* 0x000fe2000800063f */
[----:B------:R-:W0:Y:S11]  /*0240*/  FENCE.VIEW.ASYNC.S ;  /* 0x00000000000073c6 */ /* 0x000e360000000000 */
[----:B0-----:R0:W1:Y:S01]  /*0250*/  SYNCS.EXCH.64 URZ, [UR8], UR4 ;  /* 0x00000004083f75b2 */ /* 0x0010620008000100 */
[----:B------:R0:W2:Y:S01]  /*0260*/  SYNCS.EXCH.64 URZ, [UR8+0x70], UR6 ;  /* 0x00007006083f75b2 */ /* 0x0000a20008000100 */
[----:B------:R0:W3:Y:S01]  /*0270*/  SYNCS.EXCH.64 URZ, [UR8+0x8], UR4 ;  /* 0x00000804083f75b2 */ /* 0x0000e20008000100 */
[----:B------:R0:W4:Y:S01]  /*0280*/  SYNCS.EXCH.64 URZ, [UR8+0x78], UR6 ;  /* 0x00007806083f75b2 */ /* 0x0001220008000100 */
[----:B------:R0:W0:Y:S01]  /*0290*/  SYNCS.EXCH.64 URZ, [UR8+0x10], UR4 ;  /* 0x00001004083f75b2 */ /* 0x0000220008000100 */
        /* <DEDUP_REMOVED lines=23> */
[----:B-1234-:R-:W-:Y:S01]  /*0410*/  NOP ;  /* 0x0000000000007918 */ /* 0x01efe20000000000 */
.L_x_3:
[----:B0-----:R-:W-:Y:S05]  /*0420*/  BSYNC B0 ;  /* 0x0000000000007941 */ /* 0x001fea0003800000 */
.L_x_2:
[----:B------:R-:W-:Y:S01]  /*0430*/  SHF.R.S32.HI R7, RZ, 0x1f, R18 ;  /* 0x0000001fff077819 */ /* 0x000fe20000011412 */
[----:B------:R-:W0:Y:S01]  /*0440*/  SHFL.IDX PT, R0, R0, RZ, 0x1f ;  /* 0x00001fff00007589 */ /* 0x000e2200000e0000 */
[----:B------:R-:W1:Y:S01]  /*0450*/  S2UR UR8, SR_CTAID.X ;  /* 0x00000000000879c3 */ /* 0x000e620000002500 */
[----:B------:R-:W-:Y:S02]  /*0460*/  ELECT P0, URZ, PT ;  /* 0x00000000003f782f */ /* 0x000fe40003800000 */
[----:B------:R-:W-:Y:S01]  /*0470*/  LEA.HI R7, R7, R18, RZ, 0x7 ;  /* 0x0000001207077211 */ /* 0x000fe200078f38ff */
[----:B------:R-:W2:Y:S01]  /*0480*/  S2R R4, SR_CTAID.Y ;  /* 0x0000000000047919 */ /* 0x000ea20000002600 */
[----:B------:R-:W-:Y:S01]  /*0490*/  ULDC UR4, c[0x0][0x154] ;  /* 0x0000550000047ab9 */ /* 0x000fe20000000800 */
[----:B------:R-:W-:Y:S01]  /*04a0*/  NOP ;  /* 0x0000000000007918 */ /* 0x000fe20000000000 */
[----:B------:R-:W-:Y:S01]  /*04b0*/  LOP3.LUT R7, R7, 0xffffff80, RZ, 0xc0, !PT ;  /* 0xffffff8007077812 */ /* 0x000fe200078ec0ff */
[----:B------:R-:W-:Y:S01]  /*04c0*/  NOP ;  /* 0x0000000000007918 */ /* 0x000fe20000000000 */
[----:B------:R-:W3:Y:S03]  /*04d0*/  LDC R12, c[0x0][0x140] ;  /* 0x00005000ff0c7b82 */ /* 0x000ee60000000800 */
[----:B------:R-:W-:-:S05]  /*04e0*/  IMAD.IADD R7, R18, 0x1, -R7 ;  /* 0x0000000112077824 */ /* 0x000fca00078e0a07 */
[----:B------:R-:W-:Y:S02]  /*04f0*/  SHF.R.S32.HI R6, RZ, 0x1f, R7 ;  /* 0x0000001fff067819 */ /* 0x000fe40000011407 */
[----:B------:R-:W-:Y:S02]  /*0500*/  LOP3.LUT P2, RZ, R7, 0x7, RZ, 0xc0, !PT ;  /* 0x0000000707ff7812 */ /* 0x000fe4000784c0ff */
[----:B------:R-:W-:Y:S02]  /*0510*/  LEA.HI R6, R6, R7, RZ, 0x3 ;  /* 0x0000000706067211 */ /* 0x000fe400078f18ff */
[----:B0-----:R-:W-:Y:S02]  /*0520*/  ISETP.NE.OR P0, PT, R0, RZ, !P0 ;  /* 0x000000ff0000720c */ /* 0x001fe40004705670 */
[--C-:B------:R-:W-:Y:S02]  /*0530*/  SHF.R.S32.HI R0, RZ, 0x3, R6.reuse ;  /* 0x00000003ff007819 */ /* 0x100fe40000011406 */
[----:B------:R-:W-:-:S02]  /*0540*/  SHF.R.S32.HI R9, RZ, 0x1f, R6 ;  /* 0x0000001fff097819 */ /* 0x000fc40000011406 */
[----:B------:R-:W-:Y:S02]  /*0550*/  SHF.R.S32.HI R6, RZ, 0x1f, R3 ;  /* 0x0000001fff067819 */ /* 0x000fe40000011403 */
[----:B------:R-:W-:Y:S02]  /*0560*/  LEA.HI R9, R9, R0, RZ, 0x2 ;  /* 0x0000000009097211 */ /* 0x000fe400078f10ff */
[----:B------:R-:W-:Y:S02]  /*0570*/  LEA.HI R6, R6, R3, RZ, 0x2 ;  /* 0x0000000306067211 */ /* 0x000fe400078f10ff */
[----:B--2---:R-:W-:Y:S01]  /*0580*/  I2FP.F32.U32 R8, R4 ;  /* 0x0000000400087245 */ /* 0x004fe20000201000 */
[----:B------:R-:W-:Y:S01]  /*0590*/  VOTEU.ALL UP0, P0 ;  /* 0x00000000003f7886 */ /* 0x000fe20000000000 */
[----:B------:R-:W-:Y:S01]  /*05a0*/  LOP3.LUT R6, R6, 0x3ffffffc, RZ, 0xc0, !PT ;  /* 0x3ffffffc06067812 */ /* 0x000fe200078ec0ff */
[----:B------:R-:W-:Y:S01]  /*05b0*/  VOTEU.ALL UP1, P0 ;  /* 0x00000000003f7886 */ /* 0x000fe20000020000 */
[----:B------:R-:W-:Y:S01]  /*05c0*/  LOP3.LUT R9, R9, 0xfffffffc, RZ, 0xc0, !PT ;  /* 0xfffffffc09097812 */ /* 0x000fe200078ec0ff */
[----:B------:R-:W-:Y:S01]  /*05d0*/  FMUL R10, R8, UR4 ;  /* 0x00000004080a7c20 */ /* 0x000fe20008400000 */
[----:B------:R-:W0:Y:S01]  /*05e0*/  @!UP0 S2UR UR7, SR_CgaCtaId ;  /* 0x00000000000789c3 */ /* 0x000e220000008800 */
[----:B------:R-:W-:Y:S01]  /*05f0*/  IMAD.IADD R11, R3, 0x1, -R6 ;  /* 0x00000001030b7824 */ /* 0x000fe200078e0a06 */
[----:B-1----:R-:W-:Y:S01]  /*0600*/  I2FP.F32.U32 R6, UR8 ;  /* 0x0000000800067c45 */ /* 0x002fe20008201000 */
[----:B------:R-:W-:Y:S01]  /*0610*/  IMAD.IADD R0, R0, 0x1, -R9 ;  /* 0x0000000100007824 */ /* 0x000fe200078e0a09 */
[----:B------:R-:W-:Y:S01]  /*0620*/  ULDC UR4, c[0x0][0x150] ;  /* 0x0000540000047ab9 */ /* 0x000fe20000000800 */
[----:B------:R-:W1:Y:S01]  /*0630*/  F2I.U32.TRUNC.NTZ R10, R10 ;  /* 0x0000000a000a7305 */ /* 0x000e62000020f000 */
[----:B------:R-:W-:Y:S01]  /*0640*/  SHF.R.S32.HI R3, RZ, 0x1f, R2 ;  /* 0x0000001fff037819 */ /* 0x000fe20000011402 */
[----:B------:R-:W-:Y:S01]  /*0650*/  FMUL R6, R6, UR4 ;  /* 0x0000000406067c20 */ /* 0x000fe20008400000 */
[----:B------:R-:W2:Y:S01]  /*0660*/  LDC R9, c[0x0][0x148] ;  /* 0x00005200ff097b82 */ /* 0x000ea20000000800 */
[----:B------:R-:W-:Y:S01]  /*0670*/  IMAD R11, R11, 0x4, R0 ;  /* 0x000000040b0b7824 */ /* 0x000fe200078e0200 */
[----:B------:R-:W-:Y:S01]  /*0680*/  LEA.HI R3, R3, R2, RZ, 0x2 ;  /* 0x0000000203037211 */ /* 0x000fe200078f10ff */
[----:B------:R-:W-:Y:S01]  /*0690*/  UMOV UR4, 0x20 ;  /* 0x0000002000047882 */ /* 0x000fe20000000000 */
[----:B------:R-:W-:Y:S01]  /*06a0*/  @!UP0 UMOV UR6, 0x400 ;  /* 0x0000040000068882 */ /* 0x000fe20000000000 */
[----:B------:R-:W4:Y:S01]  /*06b0*/  F2I.U32.TRUNC.NTZ R6, R6 ;  /* 0x0000000600067305 */ /* 0x000f22000020f000 */
[----:B------:R-:W-:Y:S01]  /*06c0*/  LOP3.LUT R3, R3, 0xfffffffc, RZ, 0xc0, !PT ;  /* 0xfffffffc03037812 */ /* 0x000fe200078ec0ff */
[----:B------:R-:W-:Y:S01]  /*06d0*/  IMAD.SHL.U32 R22, R11, 0x4, RZ ;  /* 0x000000040b167824 */ /* 0x000fe200078e00ff */
[----:B------:R-:W5:Y:S01]  /*06e0*/  LDC R8, c[0x0][0x144] ;  /* 0x00005100ff087b82 */ /* 0x000f620000000800 */
[----:B------:R-:W-:-:S04]  /*06f0*/  @!UP0 UIADD3 UR4, -UR4, 0x100000, URZ ;  /* 0x0010000004048890 */ /* 0x000fc8000fffe13f */
[----:B------:R-:W-:Y:S02]  /*0700*/  @!UP0 USHF.L.U32 UR5, UR4, 0xb, URZ ;  /* 0x0000000b04058899 */ /* 0x000fe4000800063f */
[----:B------:R-:W-:Y:S01]  /*0710*/  @!UP0 USHF.L.U32 UR4, UR4, 0x1, URZ ;  /* 0x0000000104048899 */ /* 0x000fe2000800063f */
[----:B---3--:R-:W-:Y:S01]  /*0720*/  ISETP.EQ.U32.AND P3, PT, R12, 0x1, PT ;  /* 0x000000010c00780c */ /* 0x008fe20003f62070 */
[----:B------:R-:W-:Y:S01]  /*0730*/  IMAD.IADD R0, R2, 0x1, -R3 ;  /* 0x0000000102007824 */ /* 0x000fe200078e0a03 */
[----:B------:R-:W-:Y:S01]  /*0740*/  LOP3.LUT R22, R11, 0xc, R22, 0x78, !PT ;  /* 0x0000000c0b167812 */ /* 0x000fe200078e7816 */
[----:B-1----:R-:W-:Y:S01]  /*0750*/  IMAD.MOV R14, RZ, RZ, -R10 ;  /* 0x000000ffff0e7224 */ /* 0x002fe200078e0a0a */
[----:B0-----:R-:W-:Y:S02]  /*0760*/  @!UP0 ULEA UR6, UR7, UR6, 0x18 ;  /* 0x0000000607068291 */ /* 0x001fe4000f8ec03f */
[----:B------:R-:W-:Y:S01]  /*0770*/  ISETP.NE.AND P1, PT, R0, 0x3, PT ;  /* 0x000000030000780c */ /* 0x000fe20003f25270 */
[----:B------:R-:W-:Y:S01]  /*0780*/  VOTEU.ALL UP0, P0 ;  /* 0x00000000003f7886 */ /* 0x000fe20000000000 */
[----:B------:R-:W-:Y:S01]  /*0790*/  ISETP.LT.U32.AND P0, PT, R22, 0x8, !P2 ;  /* 0x000000081600780c */ /* 0x000fe20005701070 */
[----:B----4-:R-:W-:Y:S01]  /*07a0*/  IMAD.MOV R3, RZ, RZ, -R6 ;  /* 0x000000ffff037224 */ /* 0x010fe200078e0a06 */
[----:B------:R-:W-:-:S02]  /*07b0*/  ISETP.EQ.OR P1, PT, R0, RZ, !P1 ;  /* 0x000000ff0000720c */ /* 0x000fc40004f22670 */
[----:B------:R-:W-:Y:S01]  /*07c0*/  ISETP.NE.AND P2, PT, R5, RZ, PT ;  /* 0x000000ff0500720c */ /* 0x000fe20003f45270 */
[----:B--2---:R-:W-:Y:S01]  /*07d0*/  IMAD R7, R9, R14, R4 ;  /* 0x0000000e09077224 */ /* 0x004fe200078e0204 */
[----:B------:R-:W-:Y:S01]  /*07e0*/  ISETP.EQ.AND P1, PT, R5, RZ, P1 ;  /* 0x000000ff0500720c */ /* 0x000fe20000f22270 */
[----:B------:R-:W0:Y:S02]  /*07f0*/  FENCE.VIEW.ASYNC.S ;  /* 0x00000000000073c6 */ /* 0x000e240000000000 */
[----:B0-----:R0:W1:Y:S01]  /*0800*/  @!UP0 SYNCS.EXCH.64 URZ, [UR6+0xf0], UR4 ;  /* 0x0000f004063f85b2 */ /* 0x0010620008000100 */
[----:B------:R-:W-:Y:S02]  /*0810*/  ISETP.NE.AND P4, PT, R7, R22, PT ;  /* 0x000000160700720c */ /* 0x000fe40003f85270 */
[----:B------:R-:W-:Y:S01]  /*0820*/  SEL R19, RZ, 0x1, !P1 ;  /* 0x00000001ff137807 */ /* 0x000fe20004800000 */
[----:B-----5:R-:W-:Y:S02]  /*0830*/  IMAD R3, R8, R3, UR8 ;  /* 0x0000000808037e24 */ /* 0x020fe4000f8e0203 */
[----:B------:R-:W-:-:S03]  /*0840*/  VIADD R8, R5, 0xffffffff ;  /* 0xffffffff05087836 */ /* 0x000fc60000000000 */
[----:B------:R-:W-:Y:S02]  /*0850*/  ISETP.EQ.OR P4, PT, R3, RZ, !P4 ;  /* 0x000000ff0300720c */ /* 0x000fe40006782670 */
[----:B------:R-:W-:Y:S02]  /*0860*/  ISETP.GE.U32.AND P5, PT, R8, 0x2, PT ;  /* 0x000000020800780c */ /* 0x000fe40003fa6070 */
[----:B------:R-:W-:Y:S02]  /*0870*/  PLOP3.LUT P0, PT, P0, P4, PT, 0x80, 0x0 ;  /* 0x000000000000781c */ /* 0x000fe40000709070 */
[----:B------:R-:W-:Y:S01]  /*0880*/  SEL R19, R19, 0x2, P5 ;  /* 0x0000000213137807 */ /* 0x000fe20002800000 */
[----:B------:R0:W2:Y:S01]  /*0890*/  @!UP1 SYNCS.EXCH.64 URZ, [UR6+0xf8], UR4 ;  /* 0x0000f804063f95b2 */ /* 0x0000a20008000100 */
[----:B------:R-:W-:Y:S01]  /*08a0*/  P2R R91, PR, RZ, 0x1 ;  /* 0x00000001ff5b7803 */ /* 0x000fe20000000000 */
[----:B------:R-:W-:Y:S01]  /*08b0*/  NOP ;  /* 0x0000000000007918 */ /* 0x000fe20000000000 */
[----:B------:R-:W-:Y:S07]  /*08c0*/  @!P3 BRA `(.L_x_4) ;  /* 0x000000000008b947 */ /* 0x000fee0003800000 */
[----:B-12---:R-:W-:Y:S01]  /*08d0*/  UCGABAR_ARV ;  /* 0x00000000000079c7 */ /* 0x006fe20008000000 */
[----:B------:R-:W-:Y:S05]  /*08e0*/  BRA `(.L_x_5) ;  /* 0x0000000000047947 */ /* 0x000fea0003800000 */
.L_x_4:
[----:B-12---:R-:W-:Y:S01]  /*08f0*/  NOP ;  /* 0x0000000000007918 */ /* 0x006fe20000000000 */
.L_x_5:
[----:B------:R-:W1:Y:S01]  /*0900*/  LDC R2, c[0x0][0x65c] ;  /* 0x00019700ff027b82 */ /* 0x000e620000000800 */
[----:B------:R-:W-:Y:S02]  /*0910*/  IMAD.U32 R6, RZ, RZ, UR8 ;  /* 0x00000008ff067e24 */ /* 0x000fe4000f8e00ff */
[----:B------:R-:W-:Y:S01]  /*0920*/  IMAD.MOV.U32 R7, RZ, RZ, RZ ;  /* 0x000000ffff077224 */ /* 0x000fe200078e00ff */
[----:B-1----:R-:W-:-:S04]  /*0930*/  ISETP.NE.AND P1, PT, R2, 0x1, PT ;  /* 0x000000010200780c */ /* 0x002fc80003f25270 */
[----:B------:R-:W-:-:S09]  /*0940*/  P2R R5, PR, RZ, 0x2 ;  /* 0x00000002ff057803 */ /* 0x000fd20000000000 */
[----:B------:R-:W1:Y:S01]  /*0950*/  @P1 LDC R17, c[0x0][0x10] ;  /* 0x00000400ff111b82 */ /* 0x000e620000000800 */
[----:B------:R-:W-:Y:S02]  /*0960*/  @P1 IMAD.MOV.U32 R5, RZ, RZ, RZ ;  /* 0x000000ffff051224 */ /* 0x000fe400078e00ff */
[----:B------:R-:W-:-:S05]  /*0970*/  @P1 IMAD.MOV.U32 R13, RZ, RZ, RZ ;  /* 0x000000ffff0d1224 */ /* 0x000fca00078e00ff */
[----:B------:R-:W2:Y:S01]  /*0980*/  @!P1 LDC R11, c[0x0][0xc] ;  /* 0x00000300ff0b9b82 */ /* 0x000ea20000000800 */
[----:B-1----:R-:W-:-:S04]  /*0990*/  @P1 IMAD.WIDE.U32 R16, R17, UR8, R4 ;  /* 0x0000000811101c25 */ /* 0x002fc8000f8e0004 */
[----:B------:R-:W-:Y:S02]  /*09a0*/  @P1 IMAD.IADD R17, R17, 0x1, R13 ;  /* 0x0000000111111824 */ /* 0x000fe400078e020d */
[----:B--2---:R-:W-:-:S04]  /*09b0*/  @!P1 IMAD.WIDE.U32 R6, R4, R11, R6 ;  /* 0x0000000b04069225 */ /* 0x004fc800078e0006 */
[----:B------:R-:W-:Y:S02]  /*09c0*/  @!P1 IMAD.MOV.U32 R16, RZ, RZ, R6 ;  /* 0x000000ffff109224 */ /* 0x000fe400078e0006 */
[----:B------:R-:W-:Y:S01]  /*09d0*/  @!P1 IMAD.MOV.U32 R17, RZ, RZ, R7 ;  /* 0x000000ffff119224 */ /* 0x000fe200078e0007 */
[----:B------:R-:W-:Y:S06]  /*09e0*/  @!P3 BRA `(.L_x_6) ;  /* 0x00000000000cb947 */ /* 0x000fec0003800000 */
[----:B------:R-:W-:Y:S01]  /*09f0*/  UCGABAR_WAIT ;  /* 0x0000000000007dc7 */ /* 0x000fe20008000000 */
[----:B------:R-:W-:Y:S01]  /*0a00*/  CCTL.IVALL ;  /* 0x00000000ff00798f */ /* 0x000fe20002000000 */
[----:B------:R-:W-:Y:S05]  /*0a10*/  BRA `(.L_x_7) ;  /* 0x0000000000047947 */ /* 0x000fea0003800000 */
.L_x_6:
[----:B------:R-:W-:Y:S06]  /*0a20*/  BAR.SYNC.DEFER_BLOCKING 0x0 ;  /* 0x0000000000007b1d */ /* 0x000fec0000010000 */
.L_x_7:
[----:B------:R-:W-:Y:S05]  /*0a30*/  @!P2 BRA `(.L_x_8) ;  /* 0x0000004c00a0a947 */ /* 0x000fea0003800000 */
[----:B------:R-:W-:-:S13]  /*0a40*/  ISETP.GT.U32.AND P0, PT, R8, 0x1, PT ;  /* 0x000000010800780c */ /* 0x000fda0003f04070 */
[----:B0-----:R-:W-:Y:S05]  /*0a50*/  @P0 EXIT ;  /* 0x000000000000094d */ /* 0x001fea0003800000 */
[----:B------:R-:W-:Y:S01]  /*0a60*/  ULDC.64 UR4, c[0x0][0x650] ;  /* 0x0001940000047ab9 */ /* 0x000fe20000000a00 */
[----:B------:R-:W-:Y:S01]  /*0a70*/  PRMT R0, RZ, 0x7610, R0 ;  /* 0x00007610ff007816 */ /* 0x000fe20000000000 */
[----:B------:R-:W-:Y:S01]  /*0a80*/  IMAD.MOV.U32 R92, RZ, RZ, -0x1 ;  /* 0xffffffffff5c7424 */ /* 0x000fe200078e00ff */
[----:B------:R-:W-:Y:S01]  /*0a90*/  ISETP.GE.U32.AND P0, PT, R16, UR4, PT ;  /* 0x0000000410007c0c */ /* 0x000fe2000bf06070 */
[----:B------:R-:W-:Y:S02]  /*0aa0*/  IMAD.MOV.U32 R93, RZ, RZ, -0x1 ;  /* 0xffffffffff5d7424 */ /* 0x000fe400078e00ff */
[----:B------:R-:W-:Y:S01]  /*0ab0*/  IMAD.MOV.U32 R90, RZ, RZ, -0x1 ;  /* 0xffffffffff5a7424 */ /* 0x000fe200078e00ff */
[----:B------:R-:W-:-:S13]  /*0ac0*/  ISETP.GE.U32.AND.EX P0, PT, R17, UR5, PT, P0 ;  /* 0x0000000511007c0c */ /* 0x000fda000bf06100 */
[----:B------:R-:W-:Y:S05]  /*0ad0*/  @P0 BRA `(.L_x_9) ;  /* 0x0000000400280947 */ /* 0x000fea0003800000 */
[----:B------:R-:W0:Y:S01]  /*0ae0*/  LDC.64 R20, c[0x0][0x628] ;  /* 0x00018a00ff147b82 */ /* 0x000e220000000a00 */
[----:B------:R-:W-:Y:S02]  /*0af0*/  IMAD.MOV.U32 R6, RZ, RZ, R16 ;  /* 0x000000ffff067224 */ /* 0x000fe400078e0010 */
[----:B------:R-:W-:-:S05]  /*0b00*/  IMAD.MOV.U32 R7, RZ, RZ, R17 ;  /* 0x000000ffff077224 */ /* 0x000fca00078e0011 */
[----:B------:R-:W1:Y:S08]  /*0b10*/  LDC R0, c[0x0][0x630] ;  /* 0x00018c00ff007b82 */ /* 0x000e700000000800 */
[----:B------:R-:W2:Y:S01]  /*0b20*/  LDC.64 R24, c[0x0][0x620] ;  /* 0x00018800ff187b82 */ /* 0x000ea20000000a00 */
[----:B0-----:R-:W-:-:S04]  /*0b30*/  ISETP.NE.U32.AND P0, PT, R20, RZ, PT ;  /* 0x000000ff1400720c */ /* 0x001fc80003f05070 */
[----:B------:R-:W-:-:S13]  /*0b40*/  ISETP.NE.AND.EX P0, PT, R21, RZ, PT, P0 ;  /* 0x000000ff1500720c */ /* 0x000fda0003f05300 */
[----:B-12---:R-:W-:Y:S05]  /*0b50*/  @!P0 BRA `(.L_x_10) ;  /* 0x0000000000288947 */ /* 0x006fea0003800000 */
[----:B------:R-:W0:Y:S02]  /*0b60*/  LDC R13, c[0x0][0x634] ;  /* 0x00018d00ff0d7b82 */ /* 0x000e240000000800 */
[----:B0-----:R-:W-:-:S05]  /*0b70*/  IADD3 R13, P0, R16, R13, RZ ;  /* 0x0000000d100d7210 */ /* 0x001fca0007f1e0ff */
[----:B------:R-:W-:-:S04]  /*0b80*/  IMAD.X R15, RZ, RZ, R17, P0 ;  /* 0x000000ffff0f7224 */ /* 0x000fc800000e0611 */
[----:B------:R-:W-:-:S04]  /*0b90*/  IMAD.WIDE.U32 R6, R15, R20, RZ ;  /* 0x000000140f067225 */ /* 0x000fc800078e00ff */
[----:B------:R-:W-:-:S04]  /*0ba0*/  IMAD.WIDE.U32 R10, P0, R13, R21, R6 ;  /* 0x000000150d0a7225 */ /* 0x000fc80007800006 */
[----:B------:R-:W-:-:S04]  /*0bb0*/  IMAD.WIDE.U32 R6, R13, R20, RZ ;  /* 0x000000140d067225 */ /* 0x000fc800078e00ff */
[----:B------:R-:W-:Y:S01]  /*0bc0*/  IMAD.X R13, RZ, RZ, RZ, P0 ;  /* 0x000000ffff0d7224 */ /* 0x000fe200000e06ff */
[----:B------:R-:W-:Y:S01]  /*0bd0*/  IADD3 RZ, P0, R7, R10, RZ ;  /* 0x0000000a07ff7210 */ /* 0x000fe20007f1e0ff */
[----:B------:R-:W-:-:S04]  /*0be0*/  IMAD.MOV.U32 R12, RZ, RZ, R11 ;  /* 0x000000ffff0c7224 */ /* 0x000fc800078e000b */
[----:B------:R-:W-:-:S08]  /*0bf0*/  IMAD.WIDE.U32.X R6, R15, R21, R12, P0 ;  /* 0x000000150f067225 */ /* 0x000fd000000e040c */
.L_x_10:
[----:B------:R-:W0:Y:S01]  /*0c00*/  LDC.64 R20, c[0x0][0x640] ;  /* 0x00019000ff147b82 */ /* 0x000e220000000a00 */
[--C-:B------:R-:W-:Y:S01]  /*0c10*/  SHF.R.U64 R90, R6, R0, R7.reuse ;  /* 0x00000000065a7219 */ /* 0x100fe20000001207 */
[----:B------:R-:W-:Y:S01]  /*0c20*/  IMAD R28, R9, R14, R4 ;  /* 0x0000000e091c7224 */ /* 0x000fe200078e0204 */
[----:B------:R-:W-:Y:S02]  /*0c30*/  SHF.R.U32.HI R0, RZ, R0, R7 ;  /* 0x00000000ff007219 */ /* 0x000fe40000011607 */
[----:B------:R-:W-:-:S03]  /*0c40*/  IADD3 R5, P0, RZ, -R90, RZ ;  /* 0x8000005aff057210 */ /* 0x000fc60007f1e0ff */
[----:B------:R-:W1:Y:S02]  /*0c50*/  LDC R8, c[0x0][0x618] ;  /* 0x00018600ff087b82 */ /* 0x000e640000000800 */
[----:B------:R-:W-:-:S04]  /*0c60*/  IMAD.X R7, RZ, RZ, ~R0, P0 ;  /* 0x000000ffff077224 */ /* 0x000fc800000e0e00 */
[-C--:B------:R-:W-:Y:S02]  /*0c70*/  IMAD R0, R7, R24.reuse, RZ ;  /* 0x0000001807007224 */ /* 0x080fe400078e02ff */
[----:B------:R-:W2:Y:S01]  /*0c80*/  LDC R11, c[0x0][0x608] ;  /* 0x00018200ff0b7b82 */ /* 0x000ea20000000800 */
[----:B------:R-:W-:-:S04]  /*0c90*/  IMAD.WIDE.U32 R6, R5, R24, R16 ;  /* 0x0000001805067225 */ /* 0x000fc800078e0010 */
[----:B------:R-:W-:Y:S02]  /*0ca0*/  IMAD R5, R5, R25, R0 ;  /* 0x0000001905057224 */ /* 0x000fe400078e0200 */
[----:B------:R-:W-:Y:S01]  /*0cb0*/  IMAD.MOV.U32 R25, RZ, RZ, 0x1 ;  /* 0x00000001ff197424 */ /* 0x000fe200078e00ff */
[----:B------:R-:W3:Y:S01]  /*0cc0*/  LDC R12, c[0x0][0x658] ;  /* 0x00019600ff0c7b82 */ /* 0x000ee20000000800 */
[----:B0-----:R-:W-:Y:S01]  /*0cd0*/  ISETP.NE.U32.AND P0, PT, R20, RZ, PT ;  /* 0x000000ff1400720c */ /* 0x001fe20003f05070 */
[----:B------:R-:W-:Y:S02]  /*0ce0*/  IMAD.IADD R5, R7, 0x1, R5 ;  /* 0x0000000107057824 */ /* 0x000fe400078e0205 */
[----:B------:R-:W-:Y:S01]  /*0cf0*/  IMAD.MOV.U32 R7, RZ, RZ, -0x1 ;  /* 0xffffffffff077424 */ /* 0x000fe200078e00ff */
[----:B------:R-:W-:-:S03]  /*0d00*/  ISETP.NE.AND.EX P0, PT, R21, RZ, PT, P0 ;  /* 0x000000ff1500720c */ /* 0x000fc60003f05300 */
[----:B------:R-:W0:Y:S01]  /*0d10*/  LDC R15, c[0x0][0x600] ;  /* 0x00018000ff0f7b82 */ /* 0x000e220000000800 */
[-CC-:B-1----:R-:W-:Y:S02]  /*0d20*/  SHF.R.U64 R13, R6, R8.reuse, R5.reuse ;  /* 0x00000008060d7219 */ /* 0x182fe40000001205 */
[----:B------:R-:W-:-:S05]  /*0d30*/  SHF.R.U32.HI R0, RZ, R8, R5 ;  /* 0x00000008ff007219 */ /* 0x000fca0000011605 */
[----:B------:R-:W1:Y:S01]  /*0d40*/  LDC R23, c[0x0][0x648] ;  /* 0x00019200ff177b82 */ /* 0x000e620000000800 */
[-CC-:B--2---:R-:W-:Y:S02]  /*0d50*/  SHF.R.U64 R27, R13, R11.reuse, R0.reuse ;  /* 0x0000000b0d1b7219 */ /* 0x184fe40000001200 */
[----:B------:R-:W-:-:S05]  /*0d60*/  SHF.R.U32.HI R5, RZ, R11, R0 ;  /* 0x0000000bff057219 */ /* 0x000fca0000011600 */
[----:B------:R-:W2:Y:S01]  /*0d70*/  LDC R24, c[0x0][0x638] ;  /* 0x00018e00ff187b82 */ /* 0x000ea20000000800 */
[-CC-:B---3--:R-:W-:Y:S02]  /*0d80*/  SHF.R.U64 R14, R27, R12.reuse, R5.reuse ;  /* 0x0000000c1b0e7219 */ /* 0x188fe40000001205 */
[-C--:B------:R-:W-:Y:S02]  /*0d90*/  SHF.L.U32 R0, R7, R12.reuse, RZ ;  /* 0x0000000c07007219 */ /* 0x080fe400000006ff */
[----:B------:R-:W-:Y:S01]  /*0da0*/  SHF.R.U32.HI R5, RZ, R12, R5 ;  /* 0x0000000cff057219 */ /* 0x000fe20000011605 */
[----:B------:R-:W-:Y:S01]  /*0db0*/  IMAD.MOV.U32 R4, RZ, RZ, R14 ;  /* 0x000000ffff047224 */ /* 0x000fe200078e000e */
[----:B------:R-:W-:Y:S01]  /*0dc0*/  LOP3.LUT R10, RZ, R0, RZ, 0x33, !PT ;  /* 0x00000000ff0a7212 */ /* 0x000fe200078e33ff */
[----:B------:R-:W3:Y:S01]  /*0dd0*/  LDC R26, c[0x0][0x610] ;  /* 0x00018400ff1a7b82 */ /* 0x000ee20000000800 */
[----:B------:R-:W-:Y:S05]  /*0de0*/  @!P0 BRA `(.L_x_11) ;  /* 0x0000000000288947 */ /* 0x000fea0003800000 */
[----:B------:R-:W4:Y:S02]  /*0df0*/  LDC R9, c[0x0][0x64c] ;  /* 0x00019300ff097b82 */ /* 0x000f240000000800 */
[----:B----4-:R-:W-:-:S05]  /*0e00*/  IADD3 R9, P0, R14, R9, RZ ;  /* 0x000000090e097210 */ /* 0x010fca0007f1e0ff */
        /* <DEDUP_REMOVED lines=8> */
.L_x_11:
[----:B-1----:R-:W-:Y:S01]  /*0e90*/  SHF.R.U64 R4, R4, R23, R5 ;  /* 0x0000001704047219 */ /* 0x002fe20000001205 */
[----:B0-----:R-:W-:Y:S01]  /*0ea0*/  VIADD R6, R15, 0xffffffff ;  /* 0xffffffff0f067836 */ /* 0x001fe20000000000 */
[----:B------:R-:W-:Y:S02]  /*0eb0*/  SHF.L.U32 R0, R25, R12, RZ ;  /* 0x0000000c19007219 */ /* 0x000fe400000006ff */
[----:B------:R-:W-:Y:S01]  /*0ec0*/  LOP3.LUT R5, R27, R10, RZ, 0xc0, !PT ;  /* 0x0000000a1b057212 */ /* 0x000fe200078ec0ff */
[----:B------:R-:W-:Y:S01]  /*0ed0*/  IMAD.MOV R7, RZ, RZ, -R4 ;  /* 0x000000ffff077224 */ /* 0x000fe200078e0a04 */
[----:B------:R-:W-:Y:S02]  /*0ee0*/  SEL R3, R3, R28, !P1 ;  /* 0x0000001c03037207 */ /* 0x000fe40004800000 */
[----:B------:R-:W-:Y:S01]  /*0ef0*/  LOP3.LUT R6, R13, R6, RZ, 0xc0, !PT ;  /* 0x000000060d067212 */ /* 0x000fe200078ec0ff */
[----:B------:R-:W-:Y:S02]  /*0f00*/  IMAD R4, R0, R4, R5 ;  /* 0x0000000400047224 */ /* 0x000fe400078e0205 */
[----:B--2---:R-:W-:-:S02]  /*0f10*/  IMAD R0, R7, R24, R14 ;  /* 0x0000001807007224 */ /* 0x004fc400078e020e */
[----:B---3--:R-:W-:Y:S02]  /*0f20*/  IMAD R3, R4, R26, R3 ;  /* 0x0000001a04037224 */ /* 0x008fe400078e0203 */
[----:B------:R-:W-:Y:S02]  /*0f30*/  IMAD R92, R0, R15, R6 ;  /* 0x0000000f005c7224 */ /* 0x000fe400078e0206 */
[----:B------:R-:W-:-:S03]  /*0f40*/  IMAD.MOV.U32 R4, RZ, RZ, 0x1 ;  /* 0x00000001ff047424 */ /* 0x000fc600078e00ff */
[----:B------:R-:W-:Y:S02]  /*0f50*/  SEL R93, R92, R3, !P1 ;  /* 0x000000035c5d7207 */ /* 0x000fe40004800000 */
[----:B------:R-:W-:Y:S02]  /*0f60*/  PRMT R0, R4, 0x7610, R0 ;  /* 0x0000761004007816 */ /* 0x000fe40000000000 */
[----:B------:R-:W-:-:S07]  /*0f70*/  SEL R92, R3, R92, !P1 ;  /* 0x0000005c035c7207 */ /* 0x000fce0004800000 */
.L_x_9:
[----:B------:R-:W-:-:S08]  /*0f80*/  NOP ;  /* 0x0000000000007918 */ /* 0x000fd00000000000 */
[----:B------:R-:W0:Y:S02]  /*0f90*/  USETMAXREG.TRY_ALLOC.CTAPOOL UP0, 0xe8 ;  /* 0x000000e8000079c8 */ /* 0x000e240008000600 */
[----:B0-----:R-:W-:-:S13]  /*0fa0*/  PLOP3.LUT P0, PT, PT, PT, UP0, 0x80, 0x0 ;  /* 0x000000000000781c */ /* 0x001fda0003f0f008 */
[----:B------:R-:W-:Y:S05]  /*0fb0*/  @!P0 BRA `(.L_x_9) ;  /* 0xfffffffc00f08947 */ /* 0x000fea000383ffff */
[----:B------:R-:W-:Y:S01]  /*0fc0*/  ULDC.64 UR4, c[0x0][0x598] ;  /* 0x0001660000047ab9 */ /* 0x000fe20000000a00 */
[----:B------:R-:W-:Y:S01]  /*0fd0*/  ULDC.64 UR36, c[0x0][0x208] ;  /* 0x0000820000247ab9 */ /* 0x000fe20000000a00 */
[----:B------:R-:W-:-:S04]  /*0fe0*/  ISETP.NE.U32.AND P0, PT, RZ, UR4, PT ;  /* 0x00000004ff007c0c */ /* 0x000fc8000bf05070 */
[----:B------:R-:W-:-:S13]  /*0ff0*/  ISETP.NE.AND.EX P0, PT, RZ, UR5, PT, P0 ;  /* 0x00000005ff007c0c */ /* 0x000fda000bf05300 */
[----:B------:R-:W-:Y:S05]  /*1000*/  @!P0 BRA `(.L_x_12) ;  /* 0x00000000001c8947 */ /* 0x000fea0003800000 */
[----:B------:R-:W0:Y:S02]  /*1010*/  LDC.64 R4, c[0x0][0x598] ;  /* 0x00016600ff047b82 */ /* 0x000e240000000a00 */
[----:B0-----:R-:W2:Y:S02]  /*1020*/  LDG.E.64 R4, desc[UR36][R4.64] ;  /* 0x0000002404047981 */ /* 0x001ea4000c1e1b00 */
[----:B--2---:R-:W-:-:S04]  /*1030*/  ISETP.NE.U32.AND P0, PT, R4, RZ, PT ;  /* 0x000000ff0400720c */ /* 0x004fc80003f05070 */
[----:B------:R-:W-:-:S13]  /*1040*/  ISETP.NE.AND.EX P0, PT, R5, RZ, PT, P0 ;  /* 0x000000ff0500720c */ /* 0x000fda0003f05300 */
[----:B------:R-:W-:Y:S05]  /*1050*/  @!P0 BRA `(.L_x_12) ;  /* 0x0000000000088947 */ /* 0x000fea0003800000 */
[----:B------:R0:W5:Y:S01]  /*1060*/  LD.E R23, desc[UR36][R4.64] ;  /* 0x0000002404177980 */ /* 0x000162000c101900 */
[----:B------:R-:W-:Y:S05]  /*1070*/  BRA `(.L_x_13) ;  /* 0x0000000000247947 */ /* 0x000fea0003800000 */
.L_x_12:
[----:B------:R-:W-:Y:S02]  /*1080*/  ULDC.64 UR4, c[0x0][0x588] ;  /* 0x0001620000047ab9 */ /* 0x000fe40000000a00 */
[----:B------:R-:W-:-:S04]  /*1090*/  ISETP.NE.U32.AND P0, PT, RZ, UR4, PT ;  /* 0x00000004ff007c0c */ /* 0x000fc8000bf05070 */
[----:B------:R-:W-:-:S13]  /*10a0*/  ISETP.NE.AND.EX P0, PT, RZ, UR5, PT, P0 ;  /* 0x00000005ff007c0c */ /* 0x000fda000bf05300 */
[----:B------:R-:W-:Y:S05]  /*10b0*/  @!P0 BRA `(.L_x_14) ;  /* 0x00000000000c8947 */ /* 0x000fea0003800000 */
[----:B------:R-:W0:Y:S02]  /*10c0*/  LDC.64 R4, c[0x0][0x588] ;  /* 0x00016200ff047b82 */ /* 0x000e240000000a00 */
[----:B0-----:R1:W5:Y:S01]  /*10d0*/  LDG.E R23, desc[UR36][R4.64] ;  /* 0x0000002404177981 */ /* 0x001362000c1e1900 */
[----:B------:R-:W-:Y:S05]  /*10e0*/  BRA `(.L_x_13) ;  /* 0x0000000000087947 */ /* 0x000fea0003800000 */
.L_x_14:
[----:B------:R-:W-:Y:S02]  /*10f0*/  ULDC UR4, c[0x0][0x580] ;  /* 0x0001600000047ab9 */ /* 0x000fe40000000800 */
[----:B------:R-:W-:-:S07]  /*1100*/  IMAD.U32 R23, RZ, RZ, UR4 ;  /* 0x00000004ff177e24 */ /* 0x000fce000f8e00ff */
.L_x_13:
[----:B------:R-:W-:Y:S02]  /*1110*/  ULDC.64 UR4, c[0x0][0x5a0] ;  /* 0x0001680000047ab9 */ /* 0x000fe40000000a00 */
[----:B------:R-:W-:-:S04]  /*1120*/  ISETP.NE.U32.AND P0, PT, RZ, UR4, PT ;  /* 0x00000004ff007c0c */ /* 0x000fc8000bf05070 */
[----:B------:R-:W-:-:S13]  /*1130*/  ISETP.NE.AND.EX P0, PT, RZ, UR5, PT, P0 ;  /* 0x00000005ff007c0c */ /* 0x000fda000bf05300 */
[----:B------:R-:W-:Y:S05]  /*1140*/  @!P0 BRA `(.L_x_15) ;  /* 0x00000000001c8947 */ /* 0x000fea0003800000 */
[----:B01----:R-:W0:Y:S02]  /*1150*/  LDC.64 R4, c[0x0][0x5a0] ;  /* 0x00016800ff047b82 */ /* 0x003e240000000a00 */
[----:B0-----:R-:W2:Y:S02]  /*1160*/  LDG.E.64 R4, desc[UR36][R4.64] ;  /* 0x0000002404047981 */ /* 0x001ea4000c1e1b00 */
[----:B--2---:R-:W-:-:S04]  /*1170*/  ISETP.NE.U32.AND P0, PT, R4, RZ, PT ;  /* 0x000000ff0400720c */ /* 0x004fc80003f05070 */
[----:B------:R-:W-:-:S13]  /*1180*/  ISETP.NE.AND.EX P0, PT, R5, RZ, PT, P0 ;  /* 0x000000ff0500720c */ /* 0x000fda0003f05300 */
[----:B------:R-:W-:Y:S05]  /*1190*/  @!P0 BRA `(.L_x_15) ;  /* 0x0000000000088947 */ /* 0x000fea0003800000 */
[----:B------:R0:W5:Y:S01]  /*11a0*/  LD.E R88, desc[UR36][R4.64] ;  /* 0x0000002404587980 */ /* 0x000162000c101900 */
[----:B------:R-:W-:Y:S05]  /*11b0*/  BRA `(.L_x_16) ;  /* 0x0000000000247947 */ /* 0x000fea0003800000 */
.L_x_15:
[----:B------:R-:W-:Y:S02]  /*11c0*/  ULDC.64 UR4, c[0x0][0x590] ;  /* 0x0001640000047ab9 */ /* 0x000fe40000000a00 */
[----:B------:R-:W-:-:S04]  /*11d0*/  ISETP.NE.U32.AND P0, PT, RZ, UR4, PT ;  /* 0x00000004ff007c0c */ /* 0x000fc8000bf05070 */
[----:B------:R-:W-:-:S13]  /*11e0*/  ISETP.NE.AND.EX P0, PT, RZ, UR5, PT, P0 ;  /* 0x00000005ff007c0c */ /* 0x000fda000bf05300 */
[----:B------:R-:W-:Y:S05]  /*11f0*/  @!P0 BRA `(.L_x_17) ;  /* 0x00000000000c8947 */ /* 0x000fea0003800000 */
[----:B------:R-:W2:Y:S02]  /*1200*/  LDC.64 R88, c[0x0][0x590] ;  /* 0x00016400ff587b82 */ /* 0x000ea40000000a00 */
[----:B--2---:R2:W5:Y:S01]  /*1210*/  LDG.E R88, desc[UR36][R88.64] ;  /* 0x0000002458587981 */ /* 0x004562000c1e1900 */
[----:B------:R-:W-:Y:S05]  /*1220*/  BRA `(.L_x_16) ;  /* 0x0000000000087947 */ /* 0x000fea0003800000 */
.L_x_17:
[----:B------:R-:W-:Y:S02]  /*1230*/  ULDC UR4, c[0x0][0x584] ;  /* 0x0001610000047ab9 */ /* 0x000fe40000000800 */
[----:B------:R-:W-:-:S07]  /*1240*/  IMAD.U32 R88, RZ, RZ, UR4 ;  /* 0x00000004ff587e24 */ /* 0x000fce000f8e00ff */
.L_x_16:
[----:B------:R-:W-:-:S13]  /*1250*/  LOP3.LUT P0, RZ, R0, 0xff, RZ, 0xc0, !PT ;  /* 0x000000ff00ff7812 */ /* 0x000fda000780c0ff */
[----:B------:R-:W-:Y:S05]  /*1260*/  @!P0 EXIT ;  /* 0x000000000000894d */ /* 0x000fea0003800000 */
[----:B------:R-:W-:Y:S01]  /*1270*/  ULDC UR4, c[0x0][0x28c] ;  /* 0x0000a30000047ab9 */ /* 0x000fe20000000800 */
[----:B------:R-:W-:Y:S01]  /*1280*/  UMOV UR38, URZ ;  /* 0x0000003f00267c82 */ /* 0x000fe20008000000 */
[----:B------:R-:W-:Y:S01]  /*1290*/  UIADD3 UR4, UR4, 0x3f, URZ ;  /* 0x0000003f04047890 */ /* 0x000fe2000fffe03f */
[----:B------:R-:W-:-:S03]  /*12a0*/  UMOV UR39, URZ ;  /* 0x0000003f00277c82 */ /* 0x000fc60008000000 */
[----:B------:R-:W-:-:S04]  /*12b0*/  USHF.R.S32.HI UR5, URZ, 0x1f, UR4 ;  /* 0x0000001f3f057899 */ /* 0x000fc80008011404 */
[----:B------:R-:W-:-:S04]  /*12c0*/  ULEA.HI UR5, UR5, UR4, URZ, 0x6 ;  /* 0x0000000405057291 */ /* 0x000fc8000f8f303f */
[----:B------:R-:W-:-:S12]  /*12d0*/  USHF.R.S32.HI UR40, URZ, 0x6, UR5 ;  /* 0x000000063f287899 */ /* 0x000fd80008011405 */
.L_x_169:
[----:B------:R-:W-:Y:S01]  /*12e0*/  LOP3.LUT R0, R18, 0x80, RZ, 0xc0, !PT ;  /* 0x0000008012007812 */ /* 0x000fe200078ec0ff */
[----:B---3--:R-:W3:Y:S01]  /*12f0*/  S2UR UR7, SR_CgaCtaId ;  /* 0x00000000000779c3 */ /* 0x008ee20000008800 */
[----:B------:R-:W-:Y:S02]  /*1300*/  UMOV UR6, 0x400 ;  /* 0x0000040000067882 */ /* 0x000fe40000000000 */
[----:B------:R-:W-:-:S06]  /*1310*/  SHF.R.U32.HI R0, RZ, 0x7, R0 ;  /* 0x00000007ff007819 */ /* 0x000fcc0000011600 */
[----:B----4-:R-:W4:Y:S01]  /*1320*/  SHFL.IDX PT, R0, R0, RZ, 0x1f ;  /* 0x00001fff00007589 */ /* 0x010f2200000e0000 */
[----:B---3--:R-:W-:Y:S01]  /*1330*/  ULEA UR6, UR7, UR6, 0x18 ;  /* 0x0000000607067291 */ /* 0x008fe2000f8ec03f */
[----:B----4-:R-:W-:-:S13]  /*1340*/  R2UR UR4, R0 ;  /* 0x00000000000472ca */ /* 0x010fda00000e0000 */
[----:B------:R-:W-:-:S04]  /*1350*/  ULEA.HI UR5, UR4, UR4, URZ, 0x1 ;  /* 0x0000000404057291 */ /* 0x000fc8000f8f083f */
[----:B------:R-:W-:-:S04]  /*1360*/  ULOP3.LUT UR5, UR5, 0xffffe, URZ, 0xc0, !UPT ;  /* 0x000ffffe05057892 */ /* 0x000fc8000f8ec03f */
[----:B------:R-:W-:-:S03]  /*1370*/  UIADD3 UR5, UR4, -UR5, URZ ;  /* 0x8000000504057290 */ /* 0x000fc6000fffe03f */
[----:B------:R-:W-:Y:S01]  /*1380*/  ULDC UR4, c[0x0][0x28c] ;  /* 0x0000a30000047ab9 */ /* 0x000fe20000000800 */
[----:B------:R-:W-:Y:S01]  /*1390*/  ULEA UR5, UR5, UR6, 0xc ;  /* 0x0000000605057291 */ /* 0x000fe2000f8e603f */
[----:B------:R-:W-:-:S03]  /*13a0*/  ISETP.LT.AND P0, PT, RZ, UR4, PT ;  /* 0x00000004ff007c0c */ /* 0x000fc6000bf01270 */
[----:B------:R-:W-:-:S04]  /*13b0*/  UIADD3 UR5, UR5, 0x200, URZ ;  /* 0x0000020005057890 */ /* 0x000fc8000fffe03f */
[----:B------:R-:W-:-:S04]  /*13c0*/  USHF.R.U32.HI UR5, URZ, 0x4, UR5 ;  /* 0x000000043f057899 */ /* 0x000fc80008011605 */
[----:B------:R-:W-:Y:S02]  /*13d0*/  ULOP3.LUT UR41, UR5, 0x3fff, URZ, 0xc0, !UPT ;  /* 0x00003fff05297892 */ /* 0x000fe4000f8ec03f */
[----:B0-----:R-:W-:Y:S10]  /*13e0*/  @P0 BRA `(.L_x_18) ;  /* 0x0000000000400947 */ /* 0x001ff40003800000 */
[----:B------:R-:W-:Y:S01]  /*13f0*/  MOV R0, 0x0 ;  /* 0x0000000000007802 */ /* 0x000fe20000000f00 */
[----:B------:R-:W-:Y:S01]  /*1400*/  ULDC.64 UR4, c[0x4][0x68] ;  /* 0x01001a0000047ab9 */ /* 0x000fe20000000a00 */
[----:B------:R-:W-:Y:S01]  /*1410*/  ULDC.64 UR6, c[0x4][0x8] ;  /* 0x0100020000067ab9 */ /* 0x000fe20000000a00 */
[----:B01----:R-:W-:Y:S01]  /*1420*/  IMAD.U32 R4, RZ, RZ, UR4 ;  /* 0x00000004ff047e24 */ /* 0x003fe2000f8e00ff */
[----:B------:R0:W1:Y:S01]  /*1430*/  LDC.64 R14, c[0x4][R0] ;  /* 0x01000000000e7b82 */ /* 0x0000620000000a00 */
[----:B------:R-:W-:Y:S01]  /*1440*/  IMAD.U32 R5, RZ, RZ, UR5 ;  /* 0x00000005ff057e24 */ /* 0x000fe2000f8e00ff */
[----:B------:R-:W-:Y:S01]  /*1450*/  ULDC.64 UR4, c[0x4][0x70] ;  /* 0x01001c0000047ab9 */ /* 0x000fe20000000a00 */
[----:B------:R-:W-:Y:S02]  /*1460*/  IMAD.U32 R10, RZ, RZ, UR6 ;  /* 0x00000006ff0a7e24 */ /* 0x000fe4000f8e00ff */
[----:B------:R-:W-:Y:S02]  /*1470*/  IMAD.U32 R6, RZ, RZ, UR4 ;  /* 0x00000004ff067e24 */ /* 0x000fe4000f8e00ff */
[----:B------:R-:W-:-:S02]  /*1480*/  IMAD.U32 R7, RZ, RZ, UR5 ;  /* 0x00000005ff077e24 */ /* 0x000fc4000f8e00ff */
[----:B------:R-:W-:Y:S02]  /*1490*/  IMAD.U32 R11, RZ, RZ, UR7 ;  /* 0x00000007ff0b7e24 */ /* 0x000fe4000f8e00ff */
[----:B------:R-:W-:Y:S02]  /*14a0*/  IMAD.MOV.U32 R8, RZ, RZ, 0x1e1 ;  /* 0x000001e1ff087424 */ /* 0x000fe400078e00ff */
[----:B------:R-:W-:Y:S02]  /*14b0*/  IMAD.MOV.U32 R12, RZ, RZ, 0x1 ;  /* 0x00000001ff0c7424 */ /* 0x000fe400078e00ff */
[----:B0-----:R-:W-:-:S07]  /*14c0*/  IMAD.MOV.U32 R13, RZ, RZ, RZ ;  /* 0x000000ffff0d7224 */ /* 0x001fce00078e00ff */
[----:B------:R-:W-:-:S07]  /*14d0*/  LEPC R20, `(.L_x_18) ;  /* 0x000000001014794e */ /* 0x000fce0000000000 */
[----:B-12--5:R-:W-:Y:S05]  /*14e0*/  CALL.ABS.NOINC R14 ;  /* 0x000000000e007343 */ /* 0x026fea0003c00000 */
.L_x_18:
[----:B------:R-:W-:-:S04]  /*14f0*/  LOP3.LUT R0, R19, 0x1, RZ, 0xfc, !PT ;  /* 0x0000000113007812 */ /* 0x000fc800078efcff */
[----:B------:R-:W-:-:S13]  /*1500*/  ISETP.NE.AND P0, PT, R0, 0x3, PT ;  /* 0x000000030000780c */ /* 0x000fda0003f05270 */
[----:B------:R-:W-:Y:S05]  /*1510*/  @!P0 BRA `(.L_x_19) ;  /* 0x0000000000048947 */ /* 0x000fea0003800000 */
[----:B------:R-:W-:Y:S01]  /*1520*/  BPT.TRAP 0x1 ;  /* 0x000000040000795c */ /* 0x000fe20000300000 */
.L_x_19:
[----:B------:R-:W3:Y:S01]  /*1530*/  S2UR UR5, SR_CgaCtaId ;  /* 0x00000000000579c3 */ /* 0x000ee20000008800 */
[----:B------:R-:W-:Y:S01]  /*1540*/  UMOV UR4, 0x400 ;  /* 0x0000040000047882 */ /* 0x000fe20000000000 */
[----:B------:R-:W-:Y:S02]  /*1550*/  IMAD.U32 R0, RZ, RZ, UR38 ;  /* 0x00000026ff007e24 */ /* 0x000fe4000f8e00ff */
[----:B------:R-:W-:-:S03]  /*1560*/  IMAD.U32 R3, RZ, RZ, UR39 ;  /* 0x00000027ff037e24 */ /* 0x000fc6000f8e00ff */
[----:B------:R-:W-:Y:S01]  /*1570*/  SHF.L.U32 R0, R0, 0x1f, RZ ;  /* 0x0000001f00007819 */ /* 0x000fe200000006ff */
[----:B---3--:R-:W-:-:S06]  /*1580*/  ULEA UR4, UR5, UR4, 0x18 ;  /* 0x0000000405047291 */ /* 0x008fcc000f8ec03f */
[----:B------:R-:W-:-:S04]  /*1590*/  IMAD.U32 R6, RZ, RZ, UR4 ;  /* 0x00000004ff067e24 */ /* 0x000fc8000f8e00ff */
[----:B------:R-:W-:-:S04]  /*15a0*/  IMAD R3, R3, 0x8, R6 ;  /* 0x0000000803037824 */ /* 0x000fc800078e0206 */
[----:B------:R3:W4:Y:S01]  /*15b0*/  SYNCS.PHASECHK.TRANS64.TRYWAIT P1, [R3+URZ], R0 ;  /* 0x00000000030075a7 */ /* 0x000722000802017f */
[----:B------:R-:W-:Y:S05]  /*15c0*/  @!P0 BRA `(.L_x_20) ;  /* 0x0000000000048947 */ /* 0x000fea0003800000 */
[----:B------:R-:W-:Y:S01]  /*15d0*/  BPT.TRAP 0x1 ;  /* 0x000000040000795c */ /* 0x000fe20000300000 */
.L_x_20:
[----:B----4-:R-:W-:Y:S05]  /*15e0*/  @P1 BRA `(.L_x_21) ;  /* 0x0000000000081947 */ /* 0x010fea0003800000 */
[----:B------:R-:W4:Y:S02]  /*15f0*/  SYNCS.PHASECHK.TRANS64.TRYWAIT P1, [R3+URZ], R0 ;  /* 0x00000000030075a7 */ /* 0x000f24000802017f */
[----:B----4-:R-:W-:Y:S05]  /*1600*/  @!P1 BRA `(.L_x_22) ;  /* 0x0000005c00849947 */ /* 0x010fea0003800000 */
.L_x_21:
[----:B------:R-:W-:-:S04]  /*1610*/  UISETP.LT.AND UP0, UPT, UR40, 0x1, UPT ;  /* 0x000000012800788c */ /* 0x000fc8000bf01270 */
[----:B------:R-:W-:-:S06]  /*1620*/  USEL UR4, UR40, 0x1, UP0 ;  /* 0x0000000128047887 */ /* 0x000fcc0008000000 */
[----:B---34-:R-:W-:Y:S01]  /*1630*/  IMAD.U32 R0, RZ, RZ, UR4 ;  /* 0x00000004ff007e24 */ /* 0x018fe2000f8e00ff */
[----:B------:R-:W-:Y:S05]  /*1640*/  WARPSYNC.ALL ;  /* 0x0000000000007948 */ /* 0x000fea0003800000 */
[----:B------:R-:W-:-:S04]  /*1650*/  IADD3 R0, -R0, UR40, RZ ;  /* 0x0000002800007c10 */ /* 0x000fc8000fffe1ff */
[----:B------:R-:W-:Y:S02]  /*1660*/  ISETP.GE.AND P1, PT, R0, 0x1, PT ;  /* 0x000000010000780c */ /* 0x000fe40003f26270 */
[----:B------:R-:W-:Y:S01]  /*1670*/  R2UR UR4, R6 ;  /* 0x00000000060472ca */ /* 0x000fe200000e0000 */
[----:B------:R-:W-:Y:S01]  /*1680*/  ULOP3.LUT UR41, UR41, 0x10000, URZ, 0xfc, !UPT ;  /* 0x0001000029297892 */ /* 0x000fe2000f8efc3f */
[----:B------:R-:W-:Y:S01]  /*1690*/  WARPGROUP.ARRIVE ;  /* 0x00000000000079c5 */ /* 0x000fe20000000000 */
[----:B------:R-:W-:Y:S01]  /*16a0*/  UMOV UR5, 0x80000020 ;  /* 0x8000002000057882 */ /* 0x000fe20000000000 */
[----:B------:R-:W-:-:S09]  /*16b0*/  UMOV UR7, 0x80000020 ;  /* 0x8000002000077882 */ /* 0x000fd20000000000 */
[----:B------:R-:W-:-:S04]  /*16c0*/  UIADD3 UR4, UR4, 0x1c200, URZ ;  /* 0x0001c20004047890 */ /* 0x000fc8000fffe03f */
[----:B------:R-:W-:-:S04]  /*16d0*/  USHF.R.U32.HI UR4, URZ, 0x4, UR4 ;  /* 0x000000043f047899 */ /* 0x000fc80008011604 */
[----:B------:R-:W-:-:S04]  /*16e0*/  ULOP3.LUT UR4, UR4, 0x3fff, URZ, 0xc0, !UPT ;  /* 0x00003fff04047892 */ /* 0x000fc8000f8ec03f */
[----:B------:R-:W-:Y:S02]  /*16f0*/  ULOP3.LUT UR9, UR4, 0x10000, URZ, 0xfc, !UPT ;  /* 0x0001000004097892 */ /* 0x000fe4000f8efc3f */
[----:B------:R-:W-:Y:S02]  /*1700*/  ULEA UR4, UR39, UR41, 0x9 ;  /* 0x0000002927047291 */ /* 0x000fe4000f8e483f */
[----:B------:R-:W-:-:S09]  /*1710*/  ULEA UR6, UR39, UR9, 0x9 ;  /* 0x0000000927067291 */ /* 0x000fd2000f8e483f */
[----:B------:R-:W-:Y:S01]  /*1720*/  IGMMA.64x128x32.S8.S8 R24, gdesc[UR4], RZ, !UPT, gsb0 ;  /* 0x03600000041879f1 */ /* 0x000fe2000c0410ff */
[----:B------:R-:W-:Y:S02]  /*1730*/  UIADD3 UR4, UR4, 0x2, URZ ;  /* 0x0000000204047890 */ /* 0x000fe4000fffe03f */
[----:B------:R-:W-:Y:S01]  /*1740*/  UIADD3 UR6, UR6, 0x2, URZ ;  /* 0x0000000206067890 */ /* 0x000fe2000fffe03f */
[----:B------:R-:W-:Y:S01]  /*1750*/  UMOV UR5, 0x80000020 ;  /* 0x8000002000057882 */ /* 0x000fe20000000000 */
[----:B------:R-:W-:Y:S01]  /*1760*/  UMOV UR7, 0x80000020 ;  /* 0x8000002000077882 */ /* 0x000fe20000000000 */
[----:B------:R-:W-:Y:S02]  /*1770*/  WARPGROUP.DEPBAR.LE gsb0, 0x0 ;  /* 0x00008000000079c5 */ /* 0x000fe40000010000 */
[----:B------:R-:W-:-:S06]  /*1780*/  WARPGROUP.ARRIVE ;  /* 0x00000000000079c5 */ /* 0x000fcc0000000000 */
[----:B------:R-:W-:Y:S03]  /*1790*/  IGMMA.64x128x32.S8.S8 R24, gdesc[UR4], R24, gsb0 ;  /* 0x03600000041879f1 */ /* 0x000fe60008041018 */
[----:B------:R-:W-:Y:S02]  /*17a0*/  WARPGROUP.DEPBAR.LE gsb0, 0x0 ;  /* 0x00008000000079c5 */ /* 0x000fe40000010000 */
[----:B------:R-:W-:Y:S05]  /*17b0*/  @!P1 BRA `(.L_x_23) ;  /* 0x0000000000e49947 */ /* 0x000fea0003800000 */
[----:B------:R-:W-:Y:S02]  /*17c0*/  UIADD3 UR4, UR39, 0x1, URZ ;  /* 0x0000000127047890 */ /* 0x000fe4000fffe03f */
[----:B------:R-:W-:Y:S02]  /*17d0*/  IMAD.U32 R3, RZ, RZ, UR39 ;  /* 0x00000027ff037e24 */ /* 0x000fe4000f8e00ff */
[----:B------:R-:W-:-:S04]  /*17e0*/  UISETP.NE.AND UP0, UPT, UR4, 0xe, UPT ;  /* 0x0000000e0400788c */ /* 0x000fc8000bf05270 */
[----:B------:R-:W-:Y:S02]  /*17f0*/  USEL UR5, URZ, 0x1, UP0 ;  /* 0x000000013f057887 */ /* 0x000fe40008000000 */
[----:B------:R-:W-:Y:S02]  /*1800*/  USEL UR8, UR4, URZ, UP0 ;  /* 0x0000003f04087287 */ /* 0x000fe40008000000 */
[----:B------:R-:W-:-:S06]  /*1810*/  ULOP3.LUT UR5, UR38, UR5, URZ, 0x3c, !UPT ;  /* 0x0000000526057292 */ /* 0x000fcc000f8e3c3f */
[----:B------:R-:W-:-:S07]  /*1820*/  IMAD.U32 R7, RZ, RZ, UR5 ;  /* 0x00000005ff077e24 */ /* 0x000fce000f8e00ff */
.L_x_30:
[----:B------:R-:W-:Y:S05]  /*1830*/  @!P0 BRA `(.L_x_24) ;  /* 0x0000000000048947 */ /* 0x000fea0003800000 */
[----:B------:R-:W-:Y:S01]  /*1840*/  BPT.TRAP 0x1 ;  /* 0x000000040000795c */ /* 0x000fe20000300000 */
.L_x_24:
[----:B------:R-:W3:Y:S01]  /*1850*/  S2UR UR5, SR_CgaCtaId ;  /* 0x00000000000579c3 */ /* 0x000ee20000008800 */
[----:B------:R-:W-:Y:S01]  /*1860*/  UMOV UR4, 0x400 ;  /* 0x0000040000047882 */ /* 0x000fe20000000000 */
[----:B01----:R-:W-:Y:S01]  /*1870*/  IMAD.U32 R5, RZ, RZ, UR8 ;  /* 0x00000008ff057e24 */ /* 0x003fe2000f8e00ff */
[----:B------:R-:W-:Y:S01]  /*1880*/  SHF.L.U32 R4, R7, 0x1f, RZ ;  /* 0x0000001f07047819 */ /* 0x000fe200000006ff */
[----:B---3--:R-:W-:-:S06]  /*1890*/  ULEA UR4, UR5, UR4, 0x18 ;  /* 0x0000000405047291 */ /* 0x008fcc000f8ec03f */
[----:B------:R-:W-:-:S04]  /*18a0*/  IMAD.U32 R6, RZ, RZ, UR4 ;  /* 0x00000004ff067e24 */ /* 0x000fc8000f8e00ff */
[----:B------:R-:W-:-:S04]  /*18b0*/  IMAD R5, R5, 0x8, R6 ;  /* 0x0000000805057824 */ /* 0x000fc800078e0206 */
[----:B------:R0:W1:Y:S01]  /*18c0*/  SYNCS.PHASECHK.TRANS64.TRYWAIT P1, [R5+URZ], R4 ;  /* 0x00000004050075a7 */ /* 0x000062000802017f */
[----:B------:R-:W-:Y:S05]  /*18d0*/  @!P0 BRA `(.L_x_25) ;  /* 0x0000000000048947 */ /* 0x000fea0003800000 */
[----:B------:R-:W-:Y:S01]  /*18e0*/  BPT.TRAP 0x1 ;  /* 0x000000040000795c */ /* 0x000fe20000300000 */
.L_x_25:
[----:B-1----:R-:W-:Y:S05]  /*18f0*/  @P1 BRA `(.L_x_26) ;  /* 0x0000000000081947 */ /* 0x002fea0003800000 */
[----:B------:R-:W1:Y:S02]  /*1900*/  SYNCS.PHASECHK.TRANS64.TRYWAIT P1, [R5+URZ], R4 ;  /* 0x00000004050075a7 */ /* 0x000e64000802017f */
[----:B-1----:R-:W-:Y:S05]  /*1910*/  @!P1 BRA `(.L_x_27) ;  /* 0x0000005800d49947 */ /* 0x002fea0003800000 */
.L_x_26:
[----:B------:R-:W-:Y:S01]  /*1920*/  ULEA UR4, UR8, UR41, 0x9 ;  /* 0x0000002908047291 */ /* 0x000fe2000f8e483f */
[----:B------:R-:W-:Y:S01]  /*1930*/  WARPGROUP.ARRIVE ;  /* 0x00000000000079c5 */ /* 0x000fe20000000000 */
[----:B------:R-:W-:Y:S01]  /*1940*/  ULEA UR6, UR8, UR9, 0x9 ;  /* 0x0000000908067291 */ /* 0x000fe2000f8e483f */
[----:B------:R-:W-:Y:S01]  /*1950*/  UMOV UR5, 0x80000020 ;  /* 0x8000002000057882 */ /* 0x000fe20000000000 */
[----:B------:R-:W-:-:S07]  /*1960*/  UMOV UR7, 0x80000020 ;  /* 0x8000002000077882 */ /* 0x000fce0000000000 */
[----:B------:R-:W-:Y:S01]  /*1970*/  IGMMA.64x128x32.S8.S8 R24, gdesc[UR4], R24, gsb0 ;  /* 0x03600000041879f1 */ /* 0x000fe20008041018 */
        /* <DEDUP_REMOVED lines=9> */
[----:B------:R-:W-:Y:S01]  /*1a10*/  BPT.TRAP 0x1 ;  /* 0x000000040000795c */ /* 0x000fe20000300000 */
.L_x_28:
[----:B------:R-:W-:-:S13]  /*1a20*/  ISETP.NE.AND P1, PT, R91, RZ, PT ;  /* 0x000000ff5b00720c */ /* 0x000fda0003f25270 */
[----:B01----:R-:W-:-:S04]  /*1a30*/  @P1 IMAD R4, R3, 0x8, R6 ;  /* 0x0000000803041824 */ /* 0x003fc800078e0206 */
[----:B------:R-:W-:-:S05]  /*1a40*/  @P1 VIADD R5, R4, 0x70 ;  /* 0x0000007004051836 */ /* 0x000fca0000000000 */
[----:B------:R-:W-:-:S04]  /*1a50*/  @P1 PRMT R5, R22, 0x654, R5 ;  /* 0x0000065416051816 */ /* 0x000fc80000000005 */
[----:B------:R0:W-:Y:S01]  /*1a60*/  @P1 SYNCS.ARRIVE.TRANS64.RED.A1T0 RZ, [R5+URZ], RZ ;  /* 0x000000ff05ff19a7 */ /* 0x0001e2000810043f */
[----:B------:R-:W-:-:S13]  /*1a70*/  ISETP.GT.U32.AND P1, PT, R19, 0x1, PT ;  /* 0x000000011300780c */ /* 0x000fda0003f24070 */
[----:B0-----:R-:W-:Y:S05]  /*1a80*/  @P1 BRA `(.L_x_29) ;  /* 0x0000000000041947 */ /* 0x001fea0003800000 */
[----:B------:R-:W-:Y:S01]  /*1a90*/  BPT.TRAP 0x1 ;  /* 0x000000040000795c */ /* 0x000fe20000300000 */
.L_x_29:
[----:B------:R-:W-:Y:S01]  /*1aa0*/  UIADD3 UR8, UR8, 0x1, URZ ;  /* 0x0000000108087890 */ /* 0x000fe2000fffe03f */
[C---:B------:R-:W-:Y:S01]  /*1ab0*/  ISETP.GT.AND P2, PT, R0.reuse, 0x1, PT ;  /* 0x000000010000780c */ /* 0x040fe20003f44270 */
[----:B------:R-:W-:Y:S02]  /*1ac0*/  VIADD R3, R3, 0x1 ;  /* 0x0000000103037836 */ /* 0x000fe40000000000 */
[----:B------:R-:W-:Y:S01]  /*1ad0*/  UISETP.NE.AND UP0, UPT, UR8, 0xe, UPT ;  /* 0x0000000e0800788c */ /* 0x000fe2000bf05270 */
[----:B------:R-:W-:Y:S02]  /*1ae0*/  VIADD R0, R0, 0xffffffff ;  /* 0xffffffff00007836 */ /* 0x000fe40000000000 */
[C---:B------:R-:W-:Y:S01]  /*1af0*/  ISETP.NE.AND P1, PT, R3.reuse, 0xe, PT ;  /* 0x0000000e0300780c */ /* 0x040fe20003f25270 */
[----:B------:R-:W-:Y:S02]  /*1b00*/  USEL UR4, URZ, 0x1, UP0 ;  /* 0x000000013f047887 */ /* 0x000fe40008000000 */
[----:B------:R-:W-:Y:S01]  /*1b10*/  USEL UR8, UR8, URZ, UP0 ;  /* 0x0000003f08087287 */ /* 0x000fe20008000000 */
[----:B------:R-:W-:-:S03]  /*1b20*/  SEL R3, R3, RZ, P1 ;  /* 0x000000ff03037207 */ /* 0x000fc60000800000 */
[----:B------:R-:W-:Y:S01]  /*1b30*/  LOP3.LUT R7, R7, UR4, RZ, 0x3c, !PT ;  /* 0x0000000407077c12 */ /* 0x000fe2000f8e3cff */
[----:B------:R-:W-:Y:S07]  /*1b40*/  @P2 BRA `(.L_x_30) ;  /* 0xfffffffc00382947 */ /* 0x000fee000383ffff */
.L_x_23:
[----:B------:R-:W3:Y:S02]  /*1b50*/  LDC R0, c[0x0][0x28c] ;  /* 0x0000a300ff007b82 */ /* 0x000ee40000000800 */
[----:B---3--:R-:W-:-:S13]  /*1b60*/  ISETP.GE.AND P1, PT, R0, 0x1, PT ;  /* 0x000000010000780c */ /* 0x008fda0003f26270 */
[----:B------:R-:W-:Y:S05]  /*1b70*/  @!P1 BRA `(.L_x_31) ;  /* 0x0000000000549947 */ /* 0x000fea0003800000 */
[----:B------:R-:W-:Y:S05]  /*1b80*/  @!P0 BRA `(.L_x_32) ;  /* 0x0000000000048947 */ /* 0x000fea0003800000 */
[----:B------:R-:W-:Y:S01]  /*1b90*/  BPT.TRAP 0x1 ;  /* 0x000000040000795c */ /* 0x000fe20000300000 */
.L_x_32:
[----:B------:R-:W-:Y:S01]  /*1ba0*/  ISETP.NE.AND P1, PT, R91, RZ, PT ;  /* 0x000000ff5b00720c */ /* 0x000fe20003f25270 */
[----:B------:R-:W-:Y:S01]  /*1bb0*/  BSSY B0, `(.L_x_33) ;  /* 0x000000f000007945 */ /* 0x000fe20003800000 */
[----:B------:R-:W-:-:S11]  /*1bc0*/  ISETP.GT.U32.AND P0, PT, R19, 0x1, PT ;  /* 0x000000011300780c */ /* 0x000fd60003f04070 */
[----:B------:R-:W-:Y:S05]  /*1bd0*/  @!P1 BRA `(.L_x_34) ;  /* 0x0000000000309947 */ /* 0x000fea0003800000 */
[----:B------:R-:W-:-:S04]  /*1be0*/  UISETP.LT.AND UP0, UPT, UR40, 0x1, UPT ;  /* 0x000000012800788c */ /* 0x000fc8000bf01270 */
[----:B------:R-:W-:-:S04]  /*1bf0*/  USEL UR6, UR40, 0x1, UP0 ;  /* 0x0000000128067887 */ /* 0x000fc80008000000 */
[----:B------:R-:W-:-:S04]  /*1c00*/  UIADD3 UR6, UR39, UR40, -UR6 ;  /* 0x0000002827067290 */ /* 0x000fc8000fffe806 */
[----:B------:R-:W-:-:S04]  /*1c10*/  USHF.R.U32.HI UR4, URZ, 0x1, UR6 ;  /* 0x000000013f047899 */ /* 0x000fc80008011606 */
[----:B------:R-:W-:-:S04]  /*1c20*/  UIMAD.WIDE.U32 UR4, UR4, -0x6db6db6d, URZ ;  /* 0x92492493040478a5 */ /* 0x000fc8000f8e003f */
[----:B------:R-:W-:-:S04]  /*1c30*/  USHF.R.U32.HI UR4, URZ, 0x2, UR5 ;  /* 0x000000023f047899 */ /* 0x000fc80008011605 */
[----:B------:R-:W-:-:S06]  /*1c40*/  UIMAD UR6, UR4, -0xe, UR6 ;  /* 0xfffffff2040678a4 */ /* 0x000fcc000f8e0206 */
[----:B------:R-:W-:-:S04]  /*1c50*/  IMAD.U32 R3, RZ, RZ, UR6 ;  /* 0x00000006ff037e24 */ /* 0x000fc8000f8e00ff */
[----:B------:R-:W-:-:S04]  /*1c60*/  IMAD R0, R3, 0x8, R6 ;  /* 0x0000000803007824 */ /* 0x000fc800078e0206 */
[----:B------:R-:W-:-:S05]  /*1c70*/  VIADD R3, R0, 0x70 ;  /* 0x0000007000037836 */ /* 0x000fca0000000000 */
[----:B------:R-:W-:-:S04]  /*1c80*/  PRMT R3, R22, 0x654, R3 ;  /* 0x0000065416037816 */ /* 0x000fc80000000003 */
[----:B------:R3:W-:Y:S03]  /*1c90*/  SYNCS.ARRIVE.TRANS64.RED.A1T0 RZ, [R3+URZ], RZ ;  /* 0x000000ff03ff79a7 */ /* 0x0007e6000810043f */
.L_x_34:
[----:B------:R-:W-:Y:S05]  /*1ca0*/  BSYNC B0 ;  /* 0x0000000000007941 */ /* 0x000fea0003800000 */
.L_x_33:
[----:B------:R-:W-:Y:S05]  /*1cb0*/  @P0 BRA `(.L_x_31) ;  /* 0x0000000000040947 */ /* 0x000fea0003800000 */
[----:B------:R-:W-:Y:S01]  /*1cc0*/  BPT.TRAP 0x1 ;  /* 0x000000040000795c */ /* 0x000fe20000300000 */
.L_x_31:
[----:B------:R-:W4:Y:S01]  /*1cd0*/  LDC R7, c[0x0][0x288] ;  /* 0x0000a200ff077b82 */ /* 0x000f220000000800 */
[--C-:B------:R-:W-:Y:S01]  /*1ce0*/  SHF.R.U32.HI R0, RZ, 0x2, R18.reuse ;  /* 0x00000002ff007819 */ /* 0x100fe20000011612 */
[----:B------:R-:W-:Y:S01]  /*1cf0*/  IMAD.SHL.U32 R93, R93, 0x80, RZ ;  /* 0x000000805d5d7824 */ /* 0x000fe200078e00ff */
[----:B01----:R-:W-:Y:S01]  /*1d00*/  SHF.R.U32.HI R5, RZ, 0x7, R18 ;  /* 0x00000007ff057819 */ /* 0x003fe20000011612 */
[----:B------:R-:W-:Y:S01]  /*1d10*/  UIADD3 UR39, UR40, UR39, URZ ;  /* 0x0000002728277290 */ /* 0x000fe2000fffe03f */
[----:B------:R-:W-:Y:S01]  /*1d20*/  LOP3.LUT R4, R18, 0x60, RZ, 0xc0, !PT ;  /* 0x0000006012047812 */ /* 0x000fe200078ec0ff */
[----:B------:R-:W-:Y:S01]  /*1d30*/  ULDC UR7, c[0x0][0x284] ;  /* 0x0000a10000077ab9 */ /* 0x000fe20000000800 */
[----:B---3--:R-:W-:Y:S01]  /*1d40*/  LOP3.LUT R3, R0, 0x7, RZ, 0xc0, !PT ;  /* 0x0000000700037812 */ /* 0x008fe200078ec0ff */
[----:B------:R-:W-:Y:S01]  /*1d50*/  UISETP.GT.U32.AND UP0, UPT, UR39, 0xd, UPT ;  /* 0x0000000d2700788c */ /* 0x000fe2000bf04070 */
[----:B------:R-:W-:Y:S01]  /*1d60*/  LOP3.LUT R0, R5, 0x1, RZ, 0xc0, !PT ;  /* 0x0000000105007812 */ /* 0x000fe200078ec0ff */
[----:B------:R-:W-:Y:S01]  /*1d70*/  USHF.R.U32.HI UR4, URZ, 0x1, UR39 ;  /* 0x000000013f047899 */ /* 0x000fe20008011627 */
[----:B------:R-:W-:Y:S01]  /*1d80*/  SHF.R.U32.HI R6, RZ, 0x1, R4 ;  /* 0x00000001ff067819 */ /* 0x000fe20000011604 */
[----:B------:R-:W-:Y:S01]  /*1d90*/  UISETP.LT.U32.AND UP0, UPT, UR40, 0xe, UP0 ;  /* 0x0000000e2800788c */ /* 0x000fe20008701070 */
[----:B------:R-:W-:Y:S01]  /*1da0*/  LOP3.LUT R4, R18, 0x3, RZ, 0xc0, !PT ;  /* 0x0000000312047812 */ /* 0x000fe200078ec0ff */
[----:B------:R-:W-:Y:S01]  /*1db0*/  IMAD.SHL.U32 R8, R0, 0x40, RZ ;  /* 0x0000004000087824 */ /* 0x000fe200078e00ff */
[--C-:B------:R-:W-:Y:S01]  /*1dc0*/  IADD3 R5, RZ, -R6, -R3.reuse ;  /* 0x80000006ff057210 */ /* 0x100fe20007ffe803 */
[----:B------:R-:W-:Y:S01]  /*1dd0*/  UISETP.GE.U32.AND UP1, UPT, UR40, 0xe, UPT ;  /* 0x0000000e2800788c */ /* 0x000fe2000bf26070 */
[----:B------:R-:W-:Y:S01]  /*1de0*/  SHF.R.S32.HI R14, RZ, 0x1f, R90 ;  /* 0x0000001fff0e7819 */ /* 0x000fe2000001145a */
[----:B------:R-:W-:Y:S01]  /*1df0*/  ULDC.64 UR8, c[0x0][0x5d0] ;  /* 0x0001740000087ab9 */ /* 0x000fe20000000a00 */
[----:B------:R-:W-:Y:S01]  /*1e00*/  LOP3.LUT R3, R8, 0x40, R3, 0xe2, !PT ;  /* 0x0000004008037812 */ /* 0x000fe200078ee203 */
[----:B------:R-:W-:Y:S01]  /*1e10*/  IMAD.SHL.U32 R8, R18, 0x2, RZ ;  /* 0x0000000212087824 */ /* 0x000fe200078e00ff */
[----:B------:R-:W-:Y:S01]  /*1e20*/  UIMAD.WIDE.U32 UR4, UR4, -0x6db6db6d, URZ ;  /* 0x92492493040478a5 */ /* 0x000fe2000f8e003f */
[----:B------:R-:W-:Y:S01]  /*1e30*/  IMAD R0, R0, -0x40, R5 ;  /* 0xffffffc000007824 */ /* 0x000fe200078e0205 */
[----:B------:R-:W-:Y:S01]  /*1e40*/  USEL UR6, URZ, 0x1, !UP0 ;  /* 0x000000013f067887 */ /* 0x000fe2000c000000 */
[----:B----4-:R-:W-:Y:S01]  /*1e50*/  IMAD R12, R4, -0x2, R7 ;  /* 0xfffffffe040c7824 */ /* 0x010fe200078e0207 */
[C---:B------:R-:W-:Y:S01]  /*1e60*/  ISETP.GE.AND P0, PT, R93.reuse, R7, PT ;  /* 0x000000075d00720c */ /* 0x040fe20003f06270 */
[----:B------:R-:W-:Y:S01]  /*1e70*/  IMAD.SHL.U32 R7, R92, 0x80, RZ ;  /* 0x000000805c077824 */ /* 0x000fe200078e00ff */
[----:B------:R-:W-:Y:S01]  /*1e80*/  LOP3.LUT R8, R93, 0x6, R8, 0xf8, !PT ;  /* 0x000000065d087812 */ /* 0x000fe200078ef808 */
[----:B------:R-:W-:Y:S01]  /*1e90*/  IMAD R5, R14, UR8, RZ ;  /* 0x000000080e057c24 */ /* 0x000fe2000f8e02ff */
[----:B------:R-:W-:Y:S01]  /*1ea0*/  USHF.R.U32.HI UR4, URZ, 0x2, UR5 ;  /* 0x000000023f047899 */ /* 0x000fe20008011605 */
[----:B------:R-:W-:Y:S01]  /*1eb0*/  IMAD.WIDE R10, R92, 0x80, RZ ;  /* 0x000000805c0a7825 */ /* 0x000fe200078e02ff */
[C---:B------:R-:W-:Y:S01]  /*1ec0*/  ISETP.GE.OR P0, PT, R7.reuse, UR7, P0 ;  /* 0x0000000707007c0c */ /* 0x040fe20008706670 */
[----:B------:R-:W-:Y:S01]  /*1ed0*/  ULOP3.LUT UR38, UR38, UR6, URZ, 0x3c, !UPT ;  /* 0x0000000626267292 */ /* 0x000fe2000f8e3c3f */
[----:B------:R-:W-:Y:S01]  /*1ee0*/  SHF.R.S32.HI R9, RZ, 0x1f, R8 ;  /* 0x0000001fff097819 */ /* 0x000fe20000011408 */
[C---:B------:R-:W-:Y:S01]  /*1ef0*/  IMAD R13, R90.reuse, UR9, R5 ;  /* 0x000000095a0d7c24 */ /* 0x040fe2000f8e0205 */
[----:B------:R-:W-:Y:S01]  /*1f00*/  UIMAD UR39, UR4, -0xe, UR39 ;  /* 0xfffffff2042778a4 */ /* 0x000fe2000f8e0227 */
[----:B------:R-:W-:Y:S01]  /*1f10*/  IADD3 R96, -R7, UR7, R0 ;  /* 0x0000000707607c10 */ /* 0x000fe2000fffe100 */
[----:B------:R-:W-:Y:S01]  /*1f20*/  @UP1 ULOP3.LUT UR38, UR38, 0x1, UR4, 0x78, !UPT ;  /* 0x0000000126261892 */ /* 0x000fe2000f8e7804 */
[----:B------:R-:W-:Y:S01]  /*1f30*/  IMAD.WIDE.U32 R4, R90, UR8, R8 ;  /* 0x000000085a047c25 */ /* 0x000fe2000f8e0008 */
[----:B------:R-:W-:-:S03]  /*1f40*/  LOP3.LUT R97, R10, R3, R6, 0xfe, !PT ;  /* 0x000000030a617212 */ /* 0x000fc600078efe06 */
[----:B------:R-:W-:Y:S02]  /*1f50*/  IMAD.IADD R5, R5, 0x1, R13 ;  /* 0x0000000105057824 */ /* 0x000fe400078e020d */
[----:B------:R-:W-:Y:S02]  /*1f60*/  IMAD.IADD R3, R12, 0x1, -R93 ;  /* 0x000000010c037824 */ /* 0x000fe400078e0a5d */
[----:B------:R-:W-:Y:S01]  /*1f70*/  IMAD.MOV.U32 R0, RZ, RZ, -0x1 ;  /* 0xffffffffff007424 */ /* 0x000fe200078e00ff */
[----:B------:R-:W-:Y:S06]  /*1f80*/  @P0 BRA `(.L_x_35) ;  /* 0x0000003000a00947 */ /* 0x000fec0003800000 */
[----:B------:R-:W0:Y:S01]  /*1f90*/  LDC.64 R12, c[0x0][0x5c8] ;  /* 0x00017200ff0c7b82 */ /* 0x000e220000000a00 */
[----:B------:R-:W-:Y:S01]  /*1fa0*/  ULDC.64 UR4, c[0x0][0x5c0] ;  /* 0x0001700000047ab9 */ /* 0x000fe20000000a00 */
[----:B------:R-:W-:Y:S01]  /*1fb0*/  BSSY B0, `(.L_x_35) ;  /* 0x0000325000007945 */ /* 0x000fe20003800000 */
[-C--:B0-----:R-:W-:Y:S02]  /*1fc0*/  IMAD R6, R11, R12.reuse, RZ ;  /* 0x0000000c0b067224 */ /* 0x081fe400078e02ff */
[----:B------:R-:W-:-:S04]  /*1fd0*/  IMAD.WIDE.U32 R4, R97, R12, R4 ;  /* 0x0000000c61047225 */ /* 0x000fc800078e0004 */
[----:B------:R-:W-:Y:S01]  /*1fe0*/  IMAD R7, R97, R13, R6 ;  /* 0x0000000d61077224 */ /* 0x000fe200078e0206 */
[----:B------:R-:W-:-:S03]  /*1ff0*/  IADD3 R4, P0, R4, UR4, RZ ;  /* 0x0000000404047c10 */ /* 0x000fc6000ff1e0ff */
[----:B------:R-:W-:Y:S01]  /*2000*/  IMAD.IADD R7, R5, 0x1, R7 ;  /* 0x0000000105077824 */ /* 0x000fe200078e0207 */
[----:B------:R-:W-:-:S04]  /*2010*/  LEA R6, P1, R12, R4, 0x3 ;  /* 0x000000040c067211 */ /* 0x000fc800078218ff */
[----:B------:R-:W-:Y:S02]  /*2020*/  IADD3.X R5, R7, UR5, RZ, P0, !PT ;  /* 0x0000000507057c10 */ /* 0x000fe400087fe4ff */
[----:B-----5:R-:W-:Y:S02]  /*2030*/  ISETP.NE.AND P0, PT, R88, RZ, PT ;  /* 0x000000ff5800720c */ /* 0x020fe40003f05270 */
[----:B------:R-:W-:-:S11]  /*2040*/  LEA.HI.X R7, R12, R5, R13, 0x3, P1 ;  /* 0x000000050c077211 */ /* 0x000fd600008f1c0d */
[----:B------:R-:W-:Y:S05]  /*2050*/  @!P0 BRA `(.L_x_36) ;  /* 0x0000002400608947 */ /* 0x000fea0003800000 */
[----:B------:R-:W0:Y:S01]  /*2060*/  LDC.64 R92, c[0x0][0x5b0] ;  /* 0x00016c00ff5c7b82 */ /* 0x000e220000000a00 */
[----:B------:R-:W-:Y:S01]  /*2070*/  ULDC.64 UR4, c[0x0][0x5b8] ;  /* 0x00016e0000047ab9 */ /* 0x000fe20000000a00 */
[----:B------:R-:W-:Y:S01]  /*2080*/  ISETP.GE.AND P1, PT, R96, 0x1, PT ;  /* 0x000000016000780c */ /* 0x000fe20003f26270 */
[----:B------:R-:W-:Y:S01]  /*2090*/  IMAD R13, R14, UR4, RZ ;  /* 0x000000040e0d7c24 */ /* 0x000fe2000f8e02ff */
[----:B------:R-:W-:Y:S01]  /*20a0*/  BSSY B1, `(.L_x_37) ;  /* 0x000000e000017945 */ /* 0x000fe20003800000 */
[C---:B------:R-:W-:Y:S01]  /*20b0*/  IMAD.WIDE.U32 R14, R90.reuse, UR4, R8 ;  /* 0x000000045a0e7c25 */ /* 0x040fe2000f8e0008 */
[----:B------:R-:W-:Y:S02]  /*20c0*/  ISETP.LT.OR P2, PT, R3, 0x1, !P1 ;  /* 0x000000010300780c */ /* 0x000fe40004f41670 */
[----:B------:R-:W1:Y:S01]  /*20d0*/  LDC.64 R94, c[0x0][0x5a8] ;  /* 0x00016a00ff5e7b82 */ /* 0x000e620000000a00 */
[----:B------:R-:W-:Y:S02]  /*20e0*/  IMAD R13, R90, UR5, R13 ;  /* 0x000000055a0d7c24 */ /* 0x000fe4000f8e020d */
[----:B------:R-:W-:-:S02]  /*20f0*/  IMAD.MOV.U32 R12, RZ, RZ, R14 ;  /* 0x000000ffff0c7224 */ /* 0x000fc400078e000e */
[----:B------:R-:W-:Y:S02]  /*2100*/  IMAD.IADD R13, R15, 0x1, R13 ;  /* 0x000000010f0d7824 */ /* 0x000fe400078e020d */
[-C--:B0-----:R-:W-:Y:S02]  /*2110*/  IMAD R10, R11, R92.reuse, RZ ;  /* 0x0000005c0b0a7224 */ /* 0x081fe400078e02ff */
[----:B------:R-:W-:-:S04]  /*2120*/  IMAD.WIDE.U32 R8, R97, R92, R12 ;  /* 0x0000005c61087225 */ /* 0x000fc800078e000c */
[----:B------:R-:W-:Y:S01]  /*2130*/  IMAD R21, R97, R93, R10 ;  /* 0x0000005d61157224 */ /* 0x000fe200078e020a */
[----:B-1----:R-:W-:-:S04]  /*2140*/  IADD3 R8, P0, R8, R94, RZ ;  /* 0x0000005e08087210 */ /* 0x002fc80007f1e0ff */
[----:B------:R-:W-:Y:S01]  /*2150*/  IADD3.X R9, R95, R9, R21, P0, !PT ;  /* 0x000000095f097210 */ /* 0x000fe200007fe415 */
[----:B------:R-:W-:Y:S08]  /*2160*/  @P2 BRA `(.L_x_38) ;  /* 0x0000000000042947 */ /* 0x000ff00003800000 */
[----:B--2---:R0:W5:Y:S02]  /*2170*/  LDG.E.U8 R89, desc[UR36][R8.64] ;  /* 0x0000002408597981 */ /* 0x004164000c1e1100 */
.L_x_38:
[----:B------:R-:W-:Y:S05]  /*2180*/  BSYNC B1 ;  /* 0x0000000000017941 */ /* 0x000fea0003800000 */
.L_x_37:
[----:B-----5:R-:W-:Y:S01]  /*2190*/  LOP3.LUT R10, R89, 0xffff, RZ, 0xc0, !PT ;  /* 0x0000ffff590a7812 */ /* 0x020fe200078ec0ff */
[----:B------:R-:W-:Y:S01]  /*21a0*/  BSSY B1, `(.L_x_39) ;  /* 0x0000010000017945 */ /* 0x000fe20003800000 */
[----:B------:R-:W-:Y:S02]  /*21b0*/  SHF.L.U64.HI R11, R92, 0x3, R93 ;  /* 0x000000035c0b7819 */ /* 0x000fe4000001025d */
[----:B------:R-:W-:Y:S01]  /*21c0*/  PRMT R15, R10, 0x8880, RZ ;  /* 0x000088800a0f7816 */ /* 0x000fe200000000ff */
[----:B------:R-:W-:Y:S01]  /*21d0*/  IMAD.SHL.U32 R10, R92, 0x8, RZ ;  /* 0x000000085c0a7824 */ /* 0x000fe200078e00ff */
[----:B------:R-:W-:-:S03]  /*21e0*/  ISETP.GE.AND P0, PT, R96, 0x9, PT ;  /* 0x000000096000780c */ /* 0x000fc60003f06270 */
[----:B------:R-:W-:Y:S02]  /*21f0*/  IMAD R20, R15, R88, RZ ;  /* 0x000000580f147224 */ /* 0x000fe400078e02ff */
[----:B------:R-:W-:-:S04]  /*2200*/  IMAD.WIDE.U32 R10, R97, R92, R10 ;  /* 0x0000005c610a7225 */ /* 0x000fc800078e000a */
[----:B------:R-:W-:Y:S01]  /*2210*/  @!P2 IMAD R15, R24, R23, R20 ;  /* 0x00000017180fa224 */ /* 0x000fe200078e0214 */
[----:B------:R-:W-:Y:S01]  /*2220*/  IADD3 R10, P3, P4, R14, R94, R10 ;  /* 0x0000005e0e0a7210 */ /* 0x000fe20007c7e00a */
[----:B------:R-:W-:-:S03]  /*2230*/  IMAD.IADD R14, R21, 0x1, R11 ;  /* 0x00000001150e7824 */ /* 0x000fc600078e020b */
[----:B------:R1:W-:Y:S01]  /*2240*/  @!P2 STG.E.U8 desc[UR36][R4.64], R15 ;  /* 0x0000000f0400a986 */ /* 0x0003e2000c101124 */
[----:B------:R-:W-:-:S13]  /*2250*/  ISETP.LT.OR P2, PT, R3, 0x2, !P1 ;  /* 0x000000020300780c */ /* 0x000fda0004f41670 */
[----:B-1----:R-:W-:Y:S05]  /*2260*/  @P2 BRA `(.L_x_40) ;  /* 0x00000000000c2947 */ /* 0x002fea0003800000 */
[----:B--2---:R-:W2:Y:S02]  /*2270*/  LDG.E.U8 R89, desc[UR36][R8.64+0x1] ;  /* 0x0000012408597981 */ /* 0x004ea4000c1e1100 */
[----:B--2---:R-:W-:-:S05]  /*2280*/  PRMT R15, R89, 0x8880, RZ ;  /* 0x00008880590f7816 */ /* 0x004fca00000000ff */
[----:B------:R-:W-:-:S07]  /*2290*/  IMAD R20, R15, R88, RZ ;  /* 0x000000580f147224 */ /* 0x000fce00078e02ff */
.L_x_40:
[----:B------:R-:W-:Y:S05]  /*22a0*/  BSYNC B1 ;  /* 0x0000000000017941 */ /* 0x000fea0003800000 */
.L_x_39:
[----:B------:R-:W-:Y:S01]  /*22b0*/  IADD3.X R11, R13, R95, R14, P3, P4 ;  /* 0x0000005f0d0b7210 */ /* 0x000fe20001fe840e */
[----:B------:R-:W-:Y:S01]  /*22c0*/  @!P2 IMAD R25, R25, R23, R20 ;  /* 0x000000171919a224 */ /* 0x000fe200078e0214 */
[C---:B------:R-:W-:Y:S01]  /*22d0*/  ISETP.LT.OR P3, PT, R3.reuse, 0x1, !P0 ;  /* 0x000000010300780c */ /* 0x040fe20004761670 */
[----:B------:R-:W-:Y:S01]  /*22e0*/  BSSY B1, `(.L_x_41) ;  /* 0x0000008000017945 */ /* 0x000fe20003800000 */
[C---:B------:R-:W-:Y:S02]  /*22f0*/  ISETP.LT.OR P4, PT, R3.reuse, 0x9, !P1 ;  /* 0x000000090300780c */ /* 0x040fe40004f81670 */
[----:B------:R1:W-:Y:S01]  /*2300*/  @!P2 STG.E.U8 desc[UR36][R4.64+0x1], R25 ;  /* 0x000001190400a986 */ /* 0x0003e2000c101124 */
[----:B------:R-:W-:-:S08]  /*2310*/  ISETP.LT.OR P2, PT, R3, 0x2, !P0 ;  /* 0x000000020300780c */ /* 0x000fd00004741670 */
[----:B------:R-:W-:Y:S05]  /*2320*/  @P3 BRA `(.L_x_42) ;  /* 0x00000000000c3947 */ /* 0x000fea0003800000 */
[----:B--2---:R-:W2:Y:S02]  /*2330*/  LDG.E.U8 R89, desc[UR36][R10.64] ;  /* 0x000000240a597981 */ /* 0x004ea4000c1e1100 */
[----:B--2---:R-:W-:-:S05]  /*2340*/  PRMT R13, R89, 0x8880, RZ ;  /* 0x00008880590d7816 */ /* 0x004fca00000000ff */
[----:B------:R-:W-:-:S07]  /*2350*/  IMAD R20, R13, R88, RZ ;  /* 0x000000580d147224 */ /* 0x000fce00078e02ff */
.L_x_42:
[----:B------:R-:W-:Y:S05]  /*2360*/  BSYNC B1 ;  /* 0x0000000000017941 */ /* 0x000fea0003800000 */
.L_x_41:
[----:B------:R-:W-:Y:S01]  /*2370*/  @!P3 IMAD R13, R26, R23, R20 ;  /* 0x000000171a0db224 */ /* 0x000fe200078e0214 */
[----:B------:R-:W-:Y:S04]  /*2380*/  BSSY B1, `(.L_x_43) ;  /* 0x0000006000017945 */ /* 0x000fe80003800000 */
[----:B------:R3:W-:Y:S01]  /*2390*/  @!P3 STG.E.U8 desc[UR36][R6.64], R13 ;  /* 0x0000000d0600b986 */ /* 0x0007e2000c101124 */
[----:B------:R-:W-:Y:S05]  /*23a0*/  @P2 BRA `(.L_x_44) ;  /* 0x00000000000c2947 */ /* 0x000fea0003800000 */
[----:B--2---:R-:W3:Y:S02]  /*23b0*/  LDG.E.U8 R89, desc[UR36][R10.64+0x1] ;  /* 0x000001240a597981 */ /* 0x004ee4000c1e1100 */
[----:B---3--:R-:W-:-:S05]  /*23c0*/  PRMT R13, R89, 0x8880, RZ ;  /* 0x00008880590d7816 */ /* 0x008fca00000000ff */
[----:B------:R-:W-:-:S07]  /*23d0*/  IMAD R20, R13, R88, RZ ;  /* 0x000000580d147224 */ /* 0x000fce00078e02ff */
.L_x_44:
[----:B------:R-:W-:Y:S05]  /*23e0*/  BSYNC B1 ;  /* 0x0000000000017941 */ /* 0x000fea0003800000 */
.L_x_43:
[----:B------:R-:W-:Y:S01]  /*23f0*/  @!P2 IMAD R27, R27, R23, R20 ;  /* 0x000000171b1ba224 */ /* 0x000fe200078e0214 */
[----:B------:R-:W-:Y:S04]  /*2400*/  BSSY B1, `(.L_x_45) ;  /* 0x0000006000017945 */ /* 0x000fe80003800000 */
[----:B------:R4:W-:Y:S01]  /*2410*/  @!P2 STG.E.U8 desc[UR36][R6.64+0x1], R27 ;  /* 0x0000011b0600a986 */ /* 0x0009e2000c101124 */
[----:B------:R-:W-:Y:S05]  /*2420*/  @P4 BRA `(.L_x_46) ;  /* 0x00000000000c4947 */ /* 0x000fea0003800000 */
[----:B--2---:R-:W3:Y:S02]  /*2430*/  LDG.E.U8 R89, desc[UR36][R8.64+0x8] ;  /* 0x0000082408597981 */ /* 0x004ee4000c1e1100 */
[----:B---3--:R-:W-:-:S05]  /*2440*/  PRMT R13, R89, 0x8880, RZ ;  /* 0x00008880590d7816 */ /* 0x008fca00000000ff */
[----:B------:R-:W-:-:S07]  /*2450*/  IMAD R20, R13, R88, RZ ;  /* 0x000000580d147224 */ /* 0x000fce00078e02ff */
.L_x_46:
[----:B------:R-:W-:Y:S05]  /*2460*/  BSYNC B1 ;  /* 0x0000000000017941 */ /* 0x000fea0003800000 */
.L_x_45:
[C---:B------:R-:W-:Y:S01]  /*2470*/  ISETP.LT.OR P2, PT, R3.reuse, 0xa, !P1 ;  /* 0x0000000a0300780c */ /* 0x040fe20004f41670 */
[----:B---3--:R-:W-:Y:S01]  /*2480*/  @!P4 IMAD R13, R28, R23, R20 ;  /* 0x000000171c0dc224 */ /* 0x008fe200078e0214 */
[----:B------:R-:W-:Y:S01]  /*2490*/  BSSY B1, `(.L_x_47) ;  /* 0x0000008000017945 */ /* 0x000fe20003800000 */
[----:B------:R-:W-:-:S03]  /*24a0*/  ISETP.LT.OR P3, PT, R3, 0x9, !P0 ;  /* 0x000000090300780c */ /* 0x000fc60004761670 */
[----:B------:R3:W-:Y:S01]  /*24b0*/  @!P4 STG.E.U8 desc[UR36][R4.64+0x8], R13 ;  /* 0x0000080d0400c986 */ /* 0x0007e2000c101124 */
[----:B------:R-:W-:-:S06]  /*24c0*/  ISETP.LT.OR P4, PT, R3, 0xa, !P0 ;  /* 0x0000000a0300780c */ /* 0x000fcc0004781670 */
[----:B------:R-:W-:Y:S07]  /*24d0*/  @P2 BRA `(.L_x_48) ;  /* 0x00000000000c2947 */ /* 0x000fee0003800000 */
[----:B--2---:R-:W3:Y:S02]  /*24e0*/  LDG.E.U8 R89, desc[UR36][R8.64+0x9] ;  /* 0x0000092408597981 */ /* 0x004ee4000c1e1100 */
[----:B---3--:R-:W-:-:S05]  /*24f0*/  PRMT R13, R89, 0x8880, RZ ;  /* 0x00008880590d7816 */ /* 0x008fca00000000ff */
[----:B------:R-:W-:-:S07]  /*2500*/  IMAD R20, R13, R88, RZ ;  /* 0x000000580d147224 */ /* 0x000fce00078e02ff */
.L_x_48:
[----:B------:R-:W-:Y:S05]  /*2510*/  BSYNC B1 ;  /* 0x0000000000017941 */ /* 0x000fea0003800000 */
.L_x_47:
[----:B------:R-:W-:Y:S01]  /*2520*/  @!P2 IMAD R29, R29, R23, R20 ;  /* 0x000000171d1da224 */ /* 0x000fe200078e0214 */
[----:B------:R-:W-:Y:S04]  /*2530*/  BSSY B1, `(.L_x_49) ;  /* 0x0000006000017945 */ /* 0x000fe80003800000 */
[----:B------:R0:W-:Y:S01]  /*2540*/  @!P2 STG.E.U8 desc[UR36][R4.64+0x9], R29 ;  /* 0x0000091d0400a986 */ /* 0x0001e2000c101124 */
[----:B------:R-:W-:Y:S05]  /*2550*/  @P3 BRA `(.L_x_50) ;  /* 0x00000000000c3947 */ /* 0x000fea0003800000 */
[----:B--2---:R-:W3:Y:S02]  /*2560*/  LDG.E.U8 R89, desc[UR36][R10.64+0x8] ;  /* 0x000008240a597981 */ /* 0x004ee4000c1e1100 */
[----:B---3--:R-:W-:-:S05]  /*2570*/  PRMT R13, R89, 0x8880, RZ ;  /* 0x00008880590d7816 */ /* 0x008fca00000000ff */
[----:B------:R-:W-:-:S07]  /*2580*/  IMAD R20, R13, R88, RZ ;  /* 0x000000580d147224 */ /* 0x000fce00078e02ff */
.L_x_50:
[----:B------:R-:W-:Y:S05]  /*2590*/  BSYNC B1 ;  /* 0x0000000000017941 */ /* 0x000fea0003800000 */
.L_x_49:
[----:B---3--:R-:W-:Y:S01]  /*25a0*/  @!P3 IMAD R13, R30, R23, R20 ;  /* 0x000000171e0db224 */ /* 0x008fe200078e0214 */
[----:B------:R-:W-:Y:S04]  /*25b0*/  BSSY B1, `(.L_x_51) ;  /* 0x0000006000017945 */ /* 0x000fe80003800000 */
[----:B------:R3:W-:Y:S01]  /*25c0*/  @!P3 STG.E.U8 desc[UR36][R6.64+0x8], R13 ;  /* 0x0000080d0600b986 */ /* 0x0007e2000c101124 */
[----:B------:R-:W-:Y:S05]  /*25d0*/  @P4 BRA `(.L_x_52) ;  /* 0x00000000000c4947 */ /* 0x000fea0003800000 */
[----:B--2---:R-:W3:Y:S02]  /*25e0*/  LDG.E.U8 R89, desc[UR36][R10.64+0x9] ;  /* 0x000009240a597981 */ /* 0x004ee4000c1e1100 */
[----:B---3--:R-:W-:-:S05]  /*25f0*/  PRMT R13, R89, 0x8880, RZ ;  /* 0x00008880590d7816 */ /* 0x008fca00000000ff */
[----:B------:R-:W-:-:S07]  /*2600*/  IMAD R20, R13, R88, RZ ;  /* 0x000000580d147224 */ /* 0x000fce00078e02ff */
.L_x_52:
[----:B------:R-:W-:Y:S05]  /*2610*/  BSYNC B1 ;  /* 0x0000000000017941 */ /* 0x000fea0003800000 */
.L_x_51:
[----:B------:R-:W-:Y:S01]  /*2620*/  ISETP.LT.OR P2, PT, R3, 0x11, !P1 ;  /* 0x000000110300780c */ /* 0x000fe20004f41670 */
[----:B------:R-:W-:Y:S01]  /*2630*/  @!P4 IMAD R31, R31, R23, R20 ;  /* 0x000000171f1fc224 */ /* 0x000fe200078e0214 */
        /* <DEDUP_REMOVED lines=8> */
.L_x_54:
[----:B------:R-:W-:Y:S05]  /*26c0*/  BSYNC B1 ;  /* 0x0000000000017941 */ /* 0x000fea0003800000 */
.L_x_53:
[----:B---3--:R-:W-:Y:S01]  /*26d0*/  @!P2 IMAD R13, R32, R23, R20 ;  /* 0x00000017200da224 */ /* 0x008fe200078e0214 */
[----:B------:R-:W-:Y:S04]  /*26e0*/  BSSY B1, `(.L_x_55) ;  /* 0x0000006000017945 */ /* 0x000fe80003800000 */
[----:B------:R3:W-:Y:S01]  /*26f0*/  @!P2 STG.E.U8 desc[UR36][R4.64+0x10], R13 ;  /* 0x0000100d0400a986 */ /* 0x0007e2000c101124 */
[----:B------:R-:W-:Y:S05]  /*2700*/  @P3 BRA `(.L_x_56) ;  /* 0x00000000000c3947 */ /* 0x000fea0003800000 */
[----:B--2---:R-:W3:Y:S02]  /*2710*/  LDG.E.U8 R89, desc[UR36][R8.64+0x11] ;  /* 0x0000112408597981 */ /* 0x004ee4000c1e1100 */
[----:B---3--:R-:W-:-:S05]  /*2720*/  PRMT R13, R89, 0x8880, RZ ;  /* 0x00008880590d7816 */ /* 0x008fca00000000ff */
[----:B------:R-:W-:-:S07]  /*2730*/  IMAD R20, R13, R88, RZ ;  /* 0x000000580d147224 */ /* 0x000fce00078e02ff */
.L_x_56:
[----:B------:R-:W-:Y:S05]  /*2740*/  BSYNC B1 ;  /* 0x0000000000017941 */ /* 0x000fea0003800000 */
.L_x_55:
[----:B------:R-:W-:Y:S01]  /*2750*/  @!P3 IMAD R33, R33, R23, R20 ;  /* 0x000000172121b224 */ /* 0x000fe200078e0214 */
[----:B------:R-:W-:Y:S04]  /*2760*/  BSSY B1, `(.L_x_57) ;  /* 0x0000006000017945 */ /* 0x000fe80003800000 */
[----:B------:R0:W-:Y:S01]  /*2770*/  @!P3 STG.E.U8 desc[UR36][R4.64+0x11], R33 ;  /* 0x000011210400b986 */ /* 0x0001e2000c101124 */
[----:B------:R-:W-:Y:S05]  /*2780*/  @P4 BRA `(.L_x_58) ;  /* 0x00000000000c4947 */ /* 0x000fea0003800000 */
[----:B--2---:R-:W3:Y:S02]  /*2790*/  LDG.E.U8 R89, desc[UR36][R10.64+0x10] ;  /* 0x000010240a597981 */ /* 0x004ee4000c1e1100 */
[----:B---3--:R-:W-:-:S05]  /*27a0*/  PRMT R13, R89, 0x8880, RZ ;  /* 0x00008880590d7816 */ /* 0x008fca00000000ff */
[----:B------:R-:W-:-:S07]  /*27b0*/  IMAD R20, R13, R88, RZ ;  /* 0x000000580d147224 */ /* 0x000fce00078e02ff */
.L_x_58:
[----:B------:R-:W-:Y:S05]  /*27c0*/  BSYNC B1 ;  /* 0x0000000000017941 */ /* 0x000fea0003800000 */
.L_x_57:
        /* <DEDUP_REMOVED lines=10> */
.L_x_60:
[----:B------:R-:W-:Y:S05]  /*2870*/  BSYNC B1 ;  /* 0x0000000000017941 */ /* 0x000fea0003800000 */
.L_x_59:
[----:B------:R-:W-:Y:S01]  /*2880*/  @!P2 IMAD R35, R35, R23, R20 ;  /* 0x000000172323a224 */ /* 0x000fe200078e0214 */
[----:B------:R-:W-:Y:S04]  /*2890*/  BSSY B1, `(.L_x_61) ;  /* 0x0000006000017945 */ /* 0x000fe80003800000 */
[----:B------:R0:W-:Y:S01]  /*28a0*/  @!P2 STG.E.U8 desc[UR36][R6.64+0x11], R35 ;  /* 0x000011230600a986 */ /* 0x0001e2000c101124 */
[----:B------:R-:W-:Y:S05]  /*28b0*/  @P3 BRA `(.L_x_62) ;  /* 0x00000000000c3947 */ /* 0x000fea0003800000 */
[----:B--2---:R-:W3:Y:S02]  /*28c0*/  LDG.E.U8 R89, desc[UR36][R8.64+0x18] ;  /* 0x0000182408597981 */ /* 0x004ee4000c1e1100 */
[----:B---3--:R-:W-:-:S05]  /*28d0*/  PRMT R13, R89, 0x8880, RZ ;  /* 0x00008880590d7816 */ /* 0x008fca00000000ff */
[----:B------:R-:W-:-:S07]  /*28e0*/  IMAD R20, R13, R88, RZ ;  /* 0x000000580d147224 */ /* 0x000fce00078e02ff */
.L_x_62:
[----:B------:R-:W-:Y:S05]  /*28f0*/  BSYNC B1 ;  /* 0x0000000000017941 */ /* 0x000fea0003800000 */
.L_x_61:
[----:B---3--:R-:W-:Y:S01]  /*2900*/  @!P3 IMAD R13, R36, R23, R20 ;  /* 0x00000017240db224 */ /* 0x008fe200078e0214 */
[----:B------:R-:W-:Y:S04]  /*2910*/  BSSY B1, `(.L_x_63) ;  /* 0x0000006000017945 */ /* 0x000fe80003800000 */
[----:B------:R3:W-:Y:S01]  /*2920*/  @!P3 STG.E.U8 desc[UR36][R4.64+0x18], R13 ;  /* 0x0000180d0400b986 */ /* 0x0007e2000c101124 */
[----:B------:R-:W-:Y:S05]  /*2930*/  @P4 BRA `(.L_x_64) ;  /* 0x00000000000c4947 */ /* 0x000fea0003800000 */
[----:B--2---:R-:W3:Y:S02]  /*2940*/  LDG.E.U8 R89, desc[UR36][R8.64+0x19] ;  /* 0x0000192408597981 */ /* 0x004ee4000c1e1100 */
[----:B---3--:R-:W-:-:S05]  /*2950*/  PRMT R13, R89, 0x8880, RZ ;  /* 0x00008880590d7816 */ /* 0x008fca00000000ff */
[----:B------:R-:W-:-:S07]  /*2960*/  IMAD R20, R13, R88, RZ ;  /* 0x000000580d147224 */ /* 0x000fce00078e02ff */
.L_x_64:
[----:B------:R-:W-:Y:S05]  /*2970*/  BSYNC B1 ;  /* 0x0000000000017941 */ /* 0x000fea0003800000 */
.L_x_63:
        /* <DEDUP_REMOVED lines=10> */
.L_x_66:
[----:B------:R-:W-:Y:S05]  /*2a20*/  BSYNC B1 ;  /* 0x0000000000017941 */ /* 0x000fea0003800000 */
.L_x_65:
[----:B---3--:R-:W-:Y:S01]  /*2a30*/  @!P2 IMAD R13, R38, R23, R20 ;  /* 0x00000017260da224 */ /* 0x008fe200078e0214 */
[----:B------:R-:W-:Y:S04]  /*2a40*/  BSSY B1, `(.L_x_67) ;  /* 0x0000006000017945 */ /* 0x000fe80003800000 */
[----:B------:R3:W-:Y:S01]  /*2a50*/  @!P2 STG.E.U8 desc[UR36][R6.64+0x18], R13 ;  /* 0x0000180d0600a986 */ /* 0x0007e2000c101124 */
[----:B------:R-:W-:Y:S05]  /*2a60*/  @P3 BRA `(.L_x_68) ;  /* 0x00000000000c3947 */ /* 0x000fea0003800000 */
[----:B--2---:R-:W3:Y:S02]  /*2a70*/  LDG.E.U8 R89, desc[UR36][R10.64+0x19] ;  /* 0x000019240a597981 */ /* 0x004ee4000c1e1100 */
[----:B---3--:R-:W-:-:S05]  /*2a80*/  PRMT R13, R89, 0x8880, RZ ;  /* 0x00008880590d7816 */ /* 0x008fca00000000ff */
[----:B------:R-:W-:-:S07]  /*2a90*/  IMAD R20, R13, R88, RZ ;  /* 0x000000580d147224 */ /* 0x000fce00078e02ff */
.L_x_68:
[----:B------:R-:W-:Y:S05]  /*2aa0*/  BSYNC B1 ;  /* 0x0000000000017941 */ /* 0x000fea0003800000 */
.L_x_67:
[----:B------:R-:W-:Y:S01]  /*2ab0*/  @!P3 IMAD R39, R39, R23, R20 ;  /* 0x000000172727b224 */ /* 0x000fe200078e0214 */
[----:B------:R-:W-:Y:S04]  /*2ac0*/  BSSY B1, `(.L_x_69) ;  /* 0x0000006000017945 */ /* 0x000fe80003800000 */
[----:B------:R0:W-:Y:S01]  /*2ad0*/  @!P3 STG.E.U8 desc[UR36][R6.64+0x19], R39 ;  /* 0x000019270600b986 */ /* 0x0001e2000c101124 */
[----:B------:R-:W-:Y:S05]  /*2ae0*/  @P4 BRA `(.L_x_70) ;  /* 0x00000000000c4947 */ /* 0x000fea0003800000 */
[----:B--2---:R-:W3:Y:S02]  /*2af0*/  LDG.E.U8 R89, desc[UR36][R8.64+0x20] ;  /* 0x0000202408597981 */ /* 0x004ee4000c1e1100 */
[----:B---3--:R-:W-:-:S05]  /*2b00*/  PRMT R13, R89, 0x8880, RZ ;  /* 0x00008880590d7816 */ /* 0x008fca00000000ff */
[----:B------:R-:W-:-:S07]  /*2b10*/  IMAD R20, R13, R88, RZ ;  /* 0x000000580d147224 */ /* 0x000fce00078e02ff */
.L_x_70:
[----:B------:R-:W-:Y:S05]  /*2b20*/  BSYNC B1 ;  /* 0x0000000000017941 */ /* 0x000fea0003800000 */
.L_x_69:
        /* <DEDUP_REMOVED lines=10> */
.L_x_72:
[----:B------:R-:W-:Y:S05]  /*2bd0*/  BSYNC B1 ;  /* 0x0000000000017941 */ /* 0x000fea0003800000 */
.L_x_71:
[----:B------:R-:W-:Y:S01]  /*2be0*/  @!P2 IMAD R41, R41, R23, R20 ;  /* 0x000000172929a224 */ /* 0x000fe200078e0214 */
[----:B------:R-:W-:Y:S04]  /*2bf0*/  BSSY B1, `(.L_x_73) ;  /* 0x0000006000017945 */ /* 0x000fe80003800000 */
[----:B------:R0:W-:Y:S01]  /*2c00*/  @!P2 STG.E.U8 desc[UR36][R4.64+0x21], R41 ;  /* 0x000021290400a986 */ /* 0x0001e2000c101124 */
[----:B------:R-:W-:Y:S05]  /*2c10*/  @P3 BRA `(.L_x_74) ;  /* 0x00000000000c3947 */ /* 0x000fea0003800000 */
[----:B--2---:R-:W3:Y:S02]  /*2c20*/  LDG.E.U8 R89, desc[UR36][R10.64+0x20] ;  /* 0x000020240a597981 */ /* 0x004ee4000c1e1100 */
[----:B---3--:R-:W-:-:S05]  /*2c30*/  PRMT R13, R89, 0x8880, RZ ;  /* 0x00008880590d7816 */ /* 0x008fca00000000ff */
[----:B------:R-:W-:-:S07]  /*2c40*/  IMAD R20, R13, R88, RZ ;  /* 0x000000580d147224 */ /* 0x000fce00078e02ff */
.L_x_74:
[----:B------:R-:W-:Y:S05]  /*2c50*/  BSYNC B1 ;  /* 0x0000000000017941 */ /* 0x000fea0003800000 */
.L_x_73:
[----:B---3--:R-:W-:Y:S01]  /*2c60*/  @!P3 IMAD R13, R42, R23, R20 ;  /* 0x000000172a0db224 */ /* 0x008fe200078e0214 */
[----:B------:R-:W-:Y:S04]  /*2c70*/  BSSY B1, `(.L_x_75) ;  /* 0x0000006000017945 */ /* 0x000fe80003800000 */
[----:B------:R3:W-:Y:S01]  /*2c80*/  @!P3 STG.E.U8 desc[UR36][R6.64+0x20], R13 ;  /* 0x0000200d0600b986 */ /* 0x0007e2000c101124 */
[----:B------:R-:W-:Y:S05]  /*2c90*/  @P4 BRA `(.L_x_76) ;  /* 0x00000000000c4947 */ /* 0x000fea0003800000 */
[----:B--2---:R-:W3:Y:S02]  /*2ca0*/  LDG.E.U8 R89, desc[UR36][R10.64+0x21] ;  /* 0x000021240a597981 */ /* 0x004ee4000c1e1100 */
[----:B---3--:R-:W-:-:S05]  /*2cb0*/  PRMT R13, R89, 0x8880, RZ ;  /* 0x00008880590d7816 */ /* 0x008fca00000000ff */
[----:B------:R-:W-:-:S07]  /*2cc0*/  IMAD R20, R13, R88, RZ ;  /* 0x000000580d147224 */ /* 0x000fce00078e02ff */
.L_x_76:
[----:B------:R-:W-:Y:S05]  /*2cd0*/  BSYNC B1 ;  /* 0x0000000000017941 */ /* 0x000fea0003800000 */
.L_x_75:
        /* <DEDUP_REMOVED lines=10> */
.L_x_78:
[----:B------:R-:W-:Y:S05]  /*2d80*/  BSYNC B1 ;  /* 0x0000000000017941 */ /* 0x000fea0003800000 */
.L_x_77:
[----:B---3--:R-:W-:Y:S01]  /*2d90*/  @!P2 IMAD R13, R44, R23, R20 ;  /* 0x000000172c0da224 */ /* 0x008fe200078e0214 */
[----:B------:R-:W-:Y:S04]  /*2da0*/  BSSY B1, `(.L_x_79) ;  /* 0x0000006000017945 */ /* 0x000fe80003800000 */
[----:B------:R3:W-:Y:S01]  /*2db0*/  @!P2 STG.E.U8 desc[UR36][R4.64+0x28], R13 ;  /* 0x0000280d0400a986 */ /* 0x0007e2000c101124 */
[----:B------:R-:W-:Y:S05]  /*2dc0*/  @P3 BRA `(.L_x_80) ;  /* 0x00000000000c3947 */ /* 0x000fea0003800000 */
[----:B--2---:R-:W3:Y:S02]  /*2dd0*/  LDG.E.U8 R89, desc[UR36][R8.64+0x29] ;  /* 0x0000292408597981 */ /* 0x004ee4000c1e1100 */
[----:B---3--:R-:W-:-:S05]  /*2de0*/  PRMT R13, R89, 0x8880, RZ ;  /* 0x00008880590d7816 */ /* 0x008fca00000000ff */
[----:B------:R-:W-:-:S07]  /*2df0*/  IMAD R20, R13, R88, RZ ;  /* 0x000000580d147224 */ /* 0x000fce00078e02ff */
.L_x_80:
[----:B------:R-:W-:Y:S05]  /*2e00*/  BSYNC B1 ;  /* 0x0000000000017941 */ /* 0x000fea0003800000 */
.L_x_79:
[----:B------:R-:W-:Y:S01]  /*2e10*/  @!P3 IMAD R45, R45, R23, R20 ;  /* 0x000000172d2db224 */ /* 0x000fe200078e0214 */
[----:B------:R-:W-:Y:S04]  /*2e20*/  BSSY B1, `(.L_x_81) ;  /* 0x0000006000017945 */ /* 0x000fe80003800000 */
[----:B------:R0:W-:Y:S01]  /*2e30*/  @!P3 STG.E.U8 desc[UR36][R4.64+0x29], R45 ;  /* 0x0000292d0400b986 */ /* 0x0001e2000c101124 */
[----:B------:R-:W-:Y:S05]  /*2e40*/  @P4 BRA `(.L_x_82) ;  /* 0x00000000000c4947 */ /* 0x000fea0003800000 */
[----:B--2---:R-:W3:Y:S02]  /*2e50*/  LDG.E.U8 R89, desc[UR36][R10.64+0x28] ;  /* 0x000028240a597981 */ /* 0x004ee4000c1e1100 */
[----:B---3--:R-:W-:-:S05]  /*2e60*/  PRMT R13, R89, 0x8880, RZ ;  /* 0x00008880590d7816 */ /* 0x008fca00000000ff */
[----:B------:R-:W-:-:S07]  /*2e70*/  IMAD R20, R13, R88, RZ ;  /* 0x000000580d147224 */ /* 0x000fce00078e02ff */
.L_x_82:
[----:B------:R-:W-:Y:S05]  /*2e80*/  BSYNC B1 ;  /* 0x0000000000017941 */ /* 0x000fea0003800000 */
.L_x_81:
        /* <DEDUP_REMOVED lines=10> */
.L_x_84:
[----:B------:R-:W-:Y:S05]  /*2f30*/  BSYNC B1 ;  /* 0x0000000000017941 */ /* 0x000fea0003800000 */
.L_x_83:
[----:B------:R-:W-:Y:S01]  /*2f40*/  @!P2 IMAD R47, R47, R23, R20 ;  /* 0x000000172f2fa224 */ /* 0x000fe200078e0214 */
[----:B------:R-:W-:Y:S04]  /*2f50*/  BSSY B1, `(.L_x_85) ;  /* 0x0000006000017945 */ /* 0x000fe80003800000 */
[----:B------:R0:W-:Y:S01]  /*2f60*/  @!P2 STG.E.U8 desc[UR36][R6.64+0x29], R47 ;  /* 0x0000292f0600a986 */ /* 0x0001e2000c101124 */
[----:B------:R-:W-:Y:S05]  /*2f70*/  @P3 BRA `(.L_x_86) ;  /* 0x00000000000c3947 */ /* 0x000fea0003800000 */
[----:B--2---:R-:W3:Y:S02]  /*2f80*/  LDG.E.U8 R89, desc[UR36][R8.64+0x30] ;  /* 0x0000302408597981 */ /* 0x004ee4000c1e1100 */
[----:B---3--:R-:W-:-:S05]  /*2f90*/  PRMT R13, R89, 0x8880, RZ ;  /* 0x00008880590d7816 */ /* 0x008fca00000000ff */
[----:B------:R-:W-:-:S07]  /*2fa0*/  IMAD R20, R13, R88, RZ ;  /* 0x000000580d147224 */ /* 0x000fce00078e02ff */
.L_x_86:
[----:B------:R-:W-:Y:S05]  /*2fb0*/  BSYNC B1 ;  /* 0x0000000000017941 */ /* 0x000fea0003800000 */
.L_x_85:
[----:B---3--:R-:W-:Y:S01]  /*2fc0*/  @!P3 IMAD R13, R48, R23, R20 ;  /* 0x00000017300db224 */ /* 0x008fe200078e0214 */
[----:B------:R-:W-:Y:S04]  /*2fd0*/  BSSY B1, `(.L_x_87) ;  /* 0x0000006000017945 */ /* 0x000fe80003800000 */
[----:B------:R3:W-:Y:S01]  /*2fe0*/  @!P3 STG.E.U8 desc[UR36][R4.64+0x30], R13 ;  /* 0x0000300d0400b986 */ /* 0x0007e2000c101124 */
[----:B------:R-:W-:Y:S05]  /*2ff0*/  @P4 BRA `(.L_x_88) ;  /* 0x00000000000c4947 */ /* 0x000fea0003800000 */
[----:B--2---:R-:W3:Y:S02]  /*3000*/  LDG.E.U8 R89, desc[UR36][R8.64+0x31] ;  /* 0x0000312408597981 */ /* 0x004ee4000c1e1100 */
[----:B---3--:R-:W-:-:S05]  /*3010*/  PRMT R13, R89, 0x8880, RZ ;  /* 0x00008880590d7816 */ /* 0x008fca00000000ff */
[----:B------:R-:W-:-:S07]  /*3020*/  IMAD R20, R13, R88, RZ ;  /* 0x000000580d147224 */ /* 0x000fce00078e02ff */
.L_x_88:
[----:B------:R-:W-:Y:S05]  /*3030*/  BSYNC B1 ;  /* 0x0000000000017941 */ /* 0x000fea0003800000 */
.L_x_87:
        /* <DEDUP_REMOVED lines=10> */
.L_x_90:
[----:B------:R-:W-:Y:S05]  /*30e0*/  BSYNC B1 ;  /* 0x0000000000017941 */ /* 0x000fea0003800000 */
.L_x_89:
[----:B---3--:R-:W-:Y:S01]  /*30f0*/  @!P2 IMAD R13, R50, R23, R20 ;  /* 0x00000017320da224 */ /* 0x008fe200078e0214 */
[----:B------:R-:W-:Y:S04]  /*3100*/  BSSY B1, `(.L_x_91) ;  /* 0x0000006000017945 */ /* 0x000fe80003800000 */
[----:B------:R3:W-:Y:S01]  /*3110*/  @!P2 STG.E.U8 desc[UR36][R6.64+0x30], R13 ;  /* 0x0000300d0600a986 */ /* 0x0007e2000c101124 */
[----:B------:R-:W-:Y:S05]  /*3120*/  @P3 BRA `(.L_x_92) ;  /* 0x00000000000c3947 */ /* 0x000fea0003800000 */
[----:B--2---:R-:W3:Y:S02]  /*3130*/  LDG.E.U8 R89, desc[UR36][R10.64+0x31] ;  /* 0x000031240a597981 */ /* 0x004ee4000c1e1100 */
[----:B---3--:R-:W-:-:S05]  /*3140*/  PRMT R13, R89, 0x8880, RZ ;  /* 0x00008880590d7816 */ /* 0x008fca00000000ff */
[----:B------:R-:W-:-:S07]  /*3150*/  IMAD R20, R13, R88, RZ ;  /* 0x000000580d147224 */ /* 0x000fce00078e02ff */
.L_x_92:
[----:B------:R-:W-:Y:S05]  /*3160*/  BSYNC B1 ;  /* 0x0000000000017941 */ /* 0x000fea0003800000 */
.L_x_91:
[----:B------:R-:W-:Y:S01]  /*3170*/  @!P3 IMAD R51, R51, R23, R20 ;  /* 0x000000173333b224 */ /* 0x000fe200078e0214 */
[----:B------:R-:W-:Y:S04]  /*3180*/  BSSY B1, `(.L_x_93) ;  /* 0x0000006000017945 */ /* 0x000fe80003800000 */
[----:B------:R0:W-:Y:S01]  /*3190*/  @!P3 STG.E.U8 desc[UR36][R6.64+0x31], R51 ;  /* 0x000031330600b986 */ /* 0x0001e2000c101124 */
[----:B------:R-:W-:Y:S05]  /*31a0*/  @P4 BRA `(.L_x_94) ;  /* 0x00000000000c4947 */ /* 0x000fea0003800000 */
[----:B--2---:R-:W3:Y:S02]  /*31b0*/  LDG.E.U8 R89, desc[UR36][R8.64+0x38] ;  /* 0x0000382408597981 */ /* 0x004ee4000c1e1100 */
[----:B---3--:R-:W-:-:S05]  /*31c0*/  PRMT R13, R89, 0x8880, RZ ;  /* 0x00008880590d7816 */ /* 0x008fca00000000ff */
[----:B------:R-:W-:-:S07]  /*31d0*/  IMAD R20, R13, R88, RZ ;  /* 0x000000580d147224 */ /* 0x000fce00078e02ff */
.L_x_94:
[----:B------:R-:W-:Y:S05]  /*31e0*/  BSYNC B1 ;  /* 0x0000000000017941 */ /* 0x000fea0003800000 */
.L_x_93:
        /* <DEDUP_REMOVED lines=10> */
.L_x_96:
[----:B------:R-:W-:Y:S05]  /*3290*/  BSYNC B1 ;  /* 0x0000000000017941 */ /* 0x000fea0003800000 */
.L_x_95:
[----:B------:R-:W-:Y:S01]  /*32a0*/  @!P2 IMAD R53, R53, R23, R20 ;  /* 0x000000173535a224 */ /* 0x000fe200078e0214 */
[----:B------:R-:W-:Y:S04]  /*32b0*/  BSSY B1, `(.L_x_97) ;  /* 0x0000006000017945 */ /* 0x000fe80003800000 */
[----:B------:R0:W-:Y:S01]  /*32c0*/  @!P2 STG.E.U8 desc[UR36][R4.64+0x39], R53 ;  /* 0x000039350400a986 */ /* 0x0001e2000c101124 */
[----:B------:R-:W-:Y:S05]  /*32d0*/  @P3 BRA `(.L_x_98) ;  /* 0x00000000000c3947 */ /* 0x000fea0003800000 */
[----:B--2---:R-:W3:Y:S02]  /*32e0*/  LDG.E.U8 R89, desc[UR36][R10.64+0x38] ;  /* 0x000038240a597981 */ /* 0x004ee4000c1e1100 */
[----:B---3--:R-:W-:-:S05]  /*32f0*/  PRMT R13, R89, 0x8880, RZ ;  /* 0x00008880590d7816 */ /* 0x008fca00000000ff */
[----:B------:R-:W-:-:S07]  /*3300*/  IMAD R20, R13, R88, RZ ;  /* 0x000000580d147224 */ /* 0x000fce00078e02ff */
.L_x_98:
[----:B------:R-:W-:Y:S05]  /*3310*/  BSYNC B1 ;  /* 0x0000000000017941 */ /* 0x000fea0003800000 */
.L_x_97:
[----:B---3--:R-:W-:Y:S01]  /*3320*/  @!P3 IMAD R13, R54, R23, R20 ;  /* 0x00000017360db224 */ /* 0x008fe200078e0214 */
[----:B------:R-:W-:Y:S04]  /*3330*/  BSSY B1, `(.L_x_99) ;  /* 0x0000006000017945 */ /* 0x000fe80003800000 */
[----:B------:R3:W-:Y:S01]  /*3340*/  @!P3 STG.E.U8 desc[UR36][R6.64+0x38], R13 ;  /* 0x0000380d0600b986 */ /* 0x0007e2000c101124 */
[----:B------:R-:W-:Y:S05]  /*3350*/  @P4 BRA `(.L_x_100) ;  /* 0x00000000000c4947 */ /* 0x000fea0003800000 */
[----:B--2---:R-:W3:Y:S02]  /*3360*/  LDG.E.U8 R89, desc[UR36][R10.64+0x39] ;  /* 0x000039240a597981 */ /* 0x004ee4000c1e1100 */
[----:B---3--:R-:W-:-:S05]  /*3370*/  PRMT R13, R89, 0x8880, RZ ;  /* 0x00008880590d7816 */ /* 0x008fca00000000ff */
[----:B------:R-:W-:-:S07]  /*3380*/  IMAD R20, R13, R88, RZ ;  /* 0x000000580d147224 */ /* 0x000fce00078e02ff */
.L_x_100:
[----:B------:R-:W-:Y:S05]  /*3390*/  BSYNC B1 ;  /* 0x0000000000017941 */ /* 0x000fea0003800000 */
.L_x_99:
        /* <DEDUP_REMOVED lines=10> */
.L_x_102:
[----:B------:R-:W-:Y:S05]  /*3440*/  BSYNC B1 ;  /* 0x0000000000017941 */ /* 0x000fea0003800000 */
.L_x_101:
[----:B---3--:R-:W-:Y:S01]  /*3450*/  @!P2 IMAD R13, R56, R23, R20 ;  /* 0x00000017380da224 */ /* 0x008fe200078e0214 */
[----:B------:R-:W-:Y:S04]  /*3460*/  BSSY B1, `(.L_x_103) ;  /* 0x0000006000017945 */ /* 0x000fe80003800000 */
[----:B------:R3:W-:Y:S01]  /*3470*/  @!P2 STG.E.U8 desc[UR36][R4.64+0x40], R13 ;  /* 0x0000400d0400a986 */ /* 0x0007e2000c101124 */
[----:B------:R-:W-:Y:S05]  /*3480*/  @P3 BRA `(.L_x_104) ;  /* 0x00000000000c3947 */ /* 0x000fea0003800000 */
[----:B--2---:R-:W3:Y:S02]  /*3490*/  LDG.E.U8 R89, desc[UR36][R8.64+0x41] ;  /* 0x0000412408597981 */ /* 0x004ee4000c1e1100 */
[----:B---3--:R-:W-:-:S05]  /*34a0*/  PRMT R13, R89, 0x8880, RZ ;  /* 0x00008880590d7816 */ /* 0x008fca00000000ff */
[----:B------:R-:W-:-:S07]  /*34b0*/  IMAD R20, R13, R88, RZ ;  /* 0x000000580d147224 */ /* 0x000fce00078e02ff */
.L_x_104:
[----:B------:R-:W-:Y:S05]  /*34c0*/  BSYNC B1 ;  /* 0x0000000000017941 */ /* 0x000fea0003800000 */
.L_x_103:
[----:B------:R-:W-:Y:S01]  /*34d0*/  @!P3 IMAD R57, R57, R23, R20 ;  /* 0x000000173939b224 */ /* 0x000fe200078e0214 */
[----:B------:R-:W-:Y:S04]  /*34e0*/  BSSY B1, `(.L_x_105) ;  /* 0x0000006000017945 */ /* 0x000fe80003800000 */
[----:B------:R0:W-:Y:S01]  /*34f0*/  @!P3 STG.E.U8 desc[UR36][R4.64+0x41], R57 ;  /* 0x000041390400b986 */ /* 0x0001e2000c101124 */
[----:B------:R-:W-:Y:S05]  /*3500*/  @P4 BRA `(.L_x_106) ;  /* 0x00000000000c4947 */ /* 0x000fea0003800000 */
[----:B--2---:R-:W3:Y:S02]  /*3510*/  LDG.E.U8 R89, desc[UR36][R10.64+0x40] ;  /* 0x000040240a597981 */ /* 0x004ee4000c1e1100 */
[----:B---3--:R-:W-:-:S05]  /*3520*/  PRMT R13, R89, 0x8880, RZ ;  /* 0x00008880590d7816 */ /* 0x008fca00000000ff */
[----:B------:R-:W-:-:S07]  /*3530*/  IMAD R20, R13, R88, RZ ;  /* 0x000000580d147224 */ /* 0x000fce00078e02ff */
.L_x_106:
[----:B------:R-:W-:Y:S05]  /*3540*/  BSYNC B1 ;  /* 0x0000000000017941 */ /* 0x000fea0003800000 */
.L_x_105:
        /* <DEDUP_REMOVED lines=10> */
.L_x_108:
[----:B------:R-:W-:Y:S05]  /*35f0*/  BSYNC B1 ;  /* 0x0000000000017941 */ /* 0x000fea0003800000 */
.L_x_107:
[----:B------:R-:W-:Y:S01]  /*3600*/  @!P2 IMAD R59, R59, R23, R20 ;  /* 0x000000173b3ba224 */ /* 0x000fe200078e0214 */
[----:B------:R-:W-:Y:S04]  /*3610*/  BSSY B1, `(.L_x_109) ;  /* 0x0000006000017945 */ /* 0x000fe80003800000 */
[----:B------:R0:W-:Y:S01]  /*3620*/  @!P2 STG.E.U8 desc[UR36][R6.64+0x41], R59 ;  /* 0x0000413b0600a986 */ /* 0x0001e2000c101124 */
[----:B------:R-:W-:Y:S05]  /*3630*/  @P3 BRA `(.L_x_110) ;  /* 0x00000000000c3947 */ /* 0x000fea0003800000 */
[----:B--2---:R-:W3:Y:S02]  /*3640*/  LDG.E.U8 R89, desc[UR36][R8.64+0x48] ;  /* 0x0000482408597981 */ /* 0x004ee4000c1e1100 */
[----:B---3--:R-:W-:-:S05]  /*3650*/  PRMT R13, R89, 0x8880, RZ ;  /* 0x00008880590d7816 */ /* 0x008fca00000000ff */
[----:B------:R-:W-:-:S07]  /*3660*/  IMAD R20, R13, R88, RZ ;  /* 0x000000580d147224 */ /* 0x000fce00078e02ff */
.L_x_110:
[----:B------:R-:W-:Y:S05]  /*3670*/  BSYNC B1 ;  /* 0x0000000000017941 */ /* 0x000fea0003800000 */
.L_x_109:
[----:B---3--:R-:W-:Y:S01]  /*3680*/  @!P3 IMAD R13, R60, R23, R20 ;  /* 0x000000173c0db224 */ /* 0x008fe200078e0214 */
[----:B------:R-:W-:Y:S04]  /*3690*/  BSSY B1, `(.L_x_111) ;  /* 0x0000006000017945 */ /* 0x000fe80003800000 */
[----:B------:R3:W-:Y:S01]  /*36a0*/  @!P3 STG.E.U8 desc[UR36][R4.64+0x48], R13 ;  /* 0x0000480d0400b986 */ /* 0x0007e2000c101124 */
[----:B------:R-:W-:Y:S05]  /*36b0*/  @P4 BRA `(.L_x_112) ;  /* 0x00000000000c4947 */ /* 0x000fea0003800000 */
[----:B--2---:R-:W3:Y:S02]  /*36c0*/  LDG.E.U8 R89, desc[UR36][R8.64+0x49] ;  /* 0x0000492408597981 */ /* 0x004ee4000c1e1100 */
[----:B---3--:R-:W-:-:S05]  /*36d0*/  PRMT R13, R89, 0x8880, RZ ;  /* 0x00008880590d7816 */ /* 0x008fca00000000ff */
[----:B------:R-:W-:-:S07]  /*36e0*/  IMAD R20, R13, R88, RZ ;  /* 0x000000580d147224 */ /* 0x000fce00078e02ff */
.L_x_112:
[----:B------:R-:W-:Y:S05]  /*36f0*/  BSYNC B1 ;  /* 0x0000000000017941 */ /* 0x000fea0003800000 */
.L_x_111:
        /* <DEDUP_REMOVED lines=10> */
.L_x_114:
[----:B------:R-:W-:Y:S05]  /*37a0*/  BSYNC B1 ;  /* 0x0000000000017941 */ /* 0x000fea0003800000 */
.L_x_113:
[----:B---3--:R-:W-:Y:S01]  /*37b0*/  @!P2 IMAD R13, R62, R23, R20 ;  /* 0x000000173e0da224 */ /* 0x008fe200078e0214 */
[----:B------:R-:W-:Y:S04]  /*37c0*/  BSSY B1, `(.L_x_115) ;  /* 0x0000006000017945 */ /* 0x000fe80003800000 */
[----:B------:R3:W-:Y:S01]  /*37d0*/  @!P2 STG.E.U8 desc[UR36][R6.64+0x48], R13 ;  /* 0x0000480d0600a986 */ /* 0x0007e2000c101124 */
[----:B------:R-:W-:Y:S05]  /*37e0*/  @P3 BRA `(.L_x_116) ;  /* 0x00000000000c3947 */ /* 0x000fea0003800000 */
[----:B--2---:R-:W3:Y:S02]  /*37f0*/  LDG.E.U8 R89, desc[UR36][R10.64+0x49] ;  /* 0x000049240a597981 */ /* 0x004ee4000c1e1100 */
[----:B---3--:R-:W-:-:S05]  /*3800*/  PRMT R13, R89, 0x8880, RZ ;  /* 0x00008880590d7816 */ /* 0x008fca00000000ff */
[----:B------:R-:W-:-:S07]  /*3810*/  IMAD R20, R13, R88, RZ ;  /* 0x000000580d147224 */ /* 0x000fce00078e02ff */
.L_x_116:
[----:B------:R-:W-:Y:S05]  /*3820*/  BSYNC B1 ;  /* 0x0000000000017941 */ /* 0x000fea0003800000 */
.L_x_115:
[----:B------:R-:W-:Y:S01]  /*3830*/  @!P3 IMAD R63, R63, R23, R20 ;  /* 0x000000173f3fb224 */ /* 0x000fe200078e0214 */
[----:B------:R-:W-:Y:S04]  /*3840*/  BSSY B1, `(.L_x_117) ;  /* 0x0000006000017945 */ /* 0x000fe80003800000 */
[----:B------:R0:W-:Y:S01]  /*3850*/  @!P3 STG.E.U8 desc[UR36][R6.64+0x49], R63 ;  /* 0x0000493f0600b986 */ /* 0x0001e2000c101124 */
[----:B------:R-:W-:Y:S05]  /*3860*/  @P4 BRA `(.L_x_118) ;  /* 0x00000000000c4947 */ /* 0x000fea0003800000 */
[----:B--2---:R-:W3:Y:S02]  /*3870*/  LDG.E.U8 R89, desc[UR36][R8.64+0x50] ;  /* 0x0000502408597981 */ /* 0x004ee4000c1e1100 */
[----:B---3--:R-:W-:-:S05]  /*3880*/  PRMT R13, R89, 0x8880, RZ ;  /* 0x00008880590d7816 */ /* 0x008fca00000000ff */
[----:B------:R-:W-:-:S07]  /*3890*/  IMAD R20, R13, R88, RZ ;  /* 0x000000580d147224 */ /* 0x000fce00078e02ff */
.L_x_118:
[----:B------:R-:W-:Y:S05]  /*38a0*/  BSYNC B1 ;  /* 0x0000000000017941 */ /* 0x000fea0003800000 */
.L_x_117:
        /* <DEDUP_REMOVED lines=10> */
.L_x_120:
[----:B------:R-:W-:Y:S05]  /*3950*/  BSYNC B1 ;  /* 0x0000000000017941 */ /* 0x000fea0003800000 */
.L_x_119:
[----:B------:R-:W-:Y:S01]  /*3960*/  @!P2 IMAD R65, R65, R23, R20 ;  /* 0x000000174141a224 */ /* 0x000fe200078e0214 */
[----:B------:R-:W-:Y:S04]  /*3970*/  BSSY B1, `(.L_x_121) ;  /* 0x0000006000017945 */ /* 0x000fe80003800000 */
[----:B------:R0:W-:Y:S01]  /*3980*/  @!P2 STG.E.U8 desc[UR36][R4.64+0x51], R65 ;  /* 0x000051410400a986 */ /* 0x0001e2000c101124 */
[----:B------:R-:W-:Y:S05]  /*3990*/  @P3 BRA `(.L_x_122) ;  /* 0x00000000000c3947 */ /* 0x000fea0003800000 */
[----:B--2---:R-:W3:Y:S02]  /*39a0*/  LDG.E.U8 R89, desc[UR36][R10.64+0x50] ;  /* 0x000050240a597981 */ /* 0x004ee4000c1e1100 */
[----:B---3--:R-:W-:-:S05]  /*39b0*/  PRMT R13, R89, 0x8880, RZ ;  /* 0x00008880590d7816 */ /* 0x008fca00000000ff */
[----:B------:R-:W-:-:S07]  /*39c0*/  IMAD R20, R13, R88, RZ ;  /* 0x000000580d147224 */ /* 0x000fce00078e02ff */
.L_x_122:
[----:B------:R-:W-:Y:S05]  /*39d0*/  BSYNC B1 ;  /* 0x0000000000017941 */ /* 0x000fea0003800000 */
.L_x_121:
[----:B---3--:R-:W-:Y:S01]  /*39e0*/  @!P3 IMAD R13, R66, R23, R20 ;  /* 0x00000017420db224 */ /* 0x008fe200078e0214 */
[----:B------:R-:W-:Y:S04]  /*39f0*/  BSSY B1, `(.L_x_123) ;  /* 0x0000006000017945 */ /* 0x000fe80003800000 */
[----:B------:R3:W-:Y:S01]  /*3a00*/  @!P3 STG.E.U8 desc[UR36][R6.64+0x50], R13 ;  /* 0x0000500d0600b986 */ /* 0x0007e2000c101124 */
[----:B------:R-:W-:Y:S05]  /*3a10*/  @P4 BRA `(.L_x_124) ;  /* 0x00000000000c4947 */ /* 0x000fea0003800000 */
[----:B--2---:R-:W3:Y:S02]  /*3a20*/  LDG.E.U8 R89, desc[UR36][R10.64+0x51] ;  /* 0x000051240a597981 */ /* 0x004ee4000c1e1100 */
[----:B---3--:R-:W-:-:S05]  /*3a30*/  PRMT R13, R89, 0x8880, RZ ;  /* 0x00008880590d7816 */ /* 0x008fca00000000ff */
[----:B------:R-:W-:-:S07]  /*3a40*/  IMAD R20, R13, R88, RZ ;  /* 0x000000580d147224 */ /* 0x000fce00078e02ff */
.L_x_124:
[----:B------:R-:W-:Y:S05]  /*3a50*/  BSYNC B1 ;  /* 0x0000000000017941 */ /* 0x000fea0003800000 */
.L_x_123:
        /* <DEDUP_REMOVED lines=10> */
.L_x_126:
[----:B------:R-:W-:Y:S05]  /*3b00*/  BSYNC B1 ;  /* 0x0000000000017941 */ /* 0x000fea0003800000 */
.L_x_125:
[----:B---3--:R-:W-:Y:S01]  /*3b10*/  @!P2 IMAD R13, R68, R23, R20 ;  /* 0x00000017440da224 */ /* 0x008fe200078e0214 */
[----:B------:R-:W-:Y:S04]  /*3b20*/  BSSY B1, `(.L_x_127) ;  /* 0x0000006000017945 */ /* 0x000fe80003800000 */
[----:B------:R3:W-:Y:S01]  /*3b30*/  @!P2 STG.E.U8 desc[UR36][R4.64+0x58], R13 ;  /* 0x0000580d0400a986 */ /* 0x0007e2000c101124 */
[----:B------:R-:W-:Y:S05]  /*3b40*/  @P3 BRA `(.L_x_128) ;  /* 0x00000000000c3947 */ /* 0x000fea0003800000 */
[----:B--2---:R-:W3:Y:S02]  /*3b50*/  LDG.E.U8 R89, desc[UR36][R8.64+0x59] ;  /* 0x0000592408597981 */ /* 0x004ee4000c1e1100 */
[----:B---3--:R-:W-:-:S05]  /*3b60*/  PRMT R13, R89, 0x8880, RZ ;  /* 0x00008880590d7816 */ /* 0x008fca00000000ff */
[----:B------:R-:W-:-:S07]  /*3b70*/  IMAD R20, R13, R88, RZ ;  /* 0x000000580d147224 */ /* 0x000fce00078e02ff */
.L_x_128:
[----:B------:R-:W-:Y:S05]  /*3b80*/  BSYNC B1 ;  /* 0x0000000000017941 */ /* 0x000fea0003800000 */
.L_x_127:
[----:B------:R-:W-:Y:S01]  /*3b90*/  @!P3 IMAD R69, R69, R23, R20 ;  /* 0x000000174545b224 */ /* 0x000fe200078e0214 */
[----:B------:R-:W-:Y:S04]  /*3ba0*/  BSSY B1, `(.L_x_129) ;  /* 0x0000006000017945 */ /* 0x000fe80003800000 */
[----:B------:R0:W-:Y:S01]  /*3bb0*/  @!P3 STG.E.U8 desc[UR36][R4.64+0x59], R69 ;  /* 0x000059450400b986 */ /* 0x0001e2000c101124 */
[----:B------:R-:W-:Y:S05]  /*3bc0*/  @P4 BRA `(.L_x_130) ;  /* 0x00000000000c4947 */ /* 0x000fea0003800000 */
[----:B--2---:R-:W3:Y:S02]  /*3bd0*/  LDG.E.U8 R89, desc[UR36][R10.64+0x58] ;  /* 0x000058240a597981 */ /* 0x004ee4000c1e1100 */
[----:B---3--:R-:W-:-:S05]  /*3be0*/  PRMT R13, R89, 0x8880, RZ ;  /* 0x00008880590d7816 */ /* 0x008fca00000000ff */
[----:B------:R-:W-:-:S07]  /*3bf0*/  IMAD R20, R13, R88, RZ ;  /* 0x000000580d147224 */ /* 0x000fce00078e02ff */
.L_x_130:
[----:B------:R-:W-:Y:S05]  /*3c00*/  BSYNC B1 ;  /* 0x0000000000017941 */ /* 0x000fea0003800000 */
.L_x_129:
        /* <DEDUP_REMOVED lines=10> */
.L_x_132:
[----:B------:R-:W-:Y:S05]  /*3cb0*/  BSYNC B1 ;  /* 0x0000000000017941 */ /* 0x000fea0003800000 */
.L_x_131:
[----:B------:R-:W-:Y:S01]  /*3cc0*/  @!P2 IMAD R71, R71, R23, R20 ;  /* 0x000000174747a224 */ /* 0x000fe200078e0214 */
[----:B------:R-:W-:Y:S04]  /*3cd0*/  BSSY B1, `(.L_x_133) ;  /* 0x0000006000017945 */ /* 0x000fe80003800000 */
[----:B------:R0:W-:Y:S01]  /*3ce0*/  @!P2 STG.E.U8 desc[UR36][R6.64+0x59], R71 ;  /* 0x000059470600a986 */ /* 0x0001e2000c101124 */
[----:B------:R-:W-:Y:S05]  /*3cf0*/  @P3 BRA `(.L_x_134) ;  /* 0x00000000000c3947 */ /* 0x000fea0003800000 */
[----:B--2---:R-:W3:Y:S02]  /*3d00*/  LDG.E.U8 R89, desc[UR36][R8.64+0x60] ;  /* 0x0000602408597981 */ /* 0x004ee4000c1e1100 */
[----:B---3--:R-:W-:-:S05]  /*3d10*/  PRMT R13, R89, 0x8880, RZ ;  /* 0x00008880590d7816 */ /* 0x008fca00000000ff */
[----:B------:R-:W-:-:S07]  /*3d20*/  IMAD R20, R13, R88, RZ ;  /* 0x000000580d147224 */ /* 0x000fce00078e02ff */
.L_x_134:
[----:B------:R-:W-:Y:S05]  /*3d30*/  BSYNC B1 ;  /* 0x0000000000017941 */ /* 0x000fea0003800000 */
.L_x_133:
[----:B---3--:R-:W-:Y:S01]  /*3d40*/  @!P3 IMAD R13, R72, R23, R20 ;  /* 0x00000017480db224 */ /* 0x008fe200078e0214 */
[----:B------:R-:W-:Y:S04]  /*3d50*/  BSSY B1, `(.L_x_135) ;  /* 0x0000006000017945 */ /* 0x000fe80003800000 */
[----:B------:R3:W-:Y:S01]  /*3d60*/  @!P3 STG.E.U8 desc[UR36][R4.64+0x60], R13 ;  /* 0x0000600d0400b986 */ /* 0x0007e2000c101124 */
[----:B------:R-:W-:Y:S05]  /*3d70*/  @P4 BRA `(.L_x_136) ;  /* 0x00000000000c4947 */ /* 0x000fea0003800000 */
[----:B--2---:R-:W3:Y:S02]  /*3d80*/  LDG.E.U8 R89, desc[UR36][R8.64+0x61] ;  /* 0x0000612408597981 */ /* 0x004ee4000c1e1100 */
[----:B---3--:R-:W-:-:S05]  /*3d90*/  PRMT R13, R89, 0x8880, RZ ;  /* 0x00008880590d7816 */ /* 0x008fca00000000ff */
[----:B------:R-:W-:-:S07]  /*3da0*/  IMAD R20, R13, R88, RZ ;  /* 0x000000580d147224 */ /* 0x000fce00078e02ff */
.L_x_136:
[----:B------:R-:W-:Y:S05]  /*3db0*/  BSYNC B1 ;  /* 0x0000000000017941 */ /* 0x000fea0003800000 */
.L_x_135:
        /* <DEDUP_REMOVED lines=10> */
.L_x_138:
[----:B------:R-:W-:Y:S05]  /*3e60*/  BSYNC B1 ;  /* 0x0000000000017941 */ /* 0x000fea0003800000 */
.L_x_137:
[----:B---3--:R-:W-:Y:S01]  /*3e70*/  @!P2 IMAD R13, R74, R23, R20 ;  /* 0x000000174a0da224 */ /* 0x008fe200078e0214 */
[----:B------:R-:W-:Y:S04]  /*3e80*/  BSSY B1, `(.L_x_139) ;  /* 0x0000006000017945 */ /* 0x000fe80003800000 */
[----:B------:R3:W-:Y:S01]  /*3e90*/  @!P2 STG.E.U8 desc[UR36][R6.64+0x60], R13 ;  /* 0x0000600d0600a986 */ /* 0x0007e2000c101124 */
[----:B------:R-:W-:Y:S05]  /*3ea0*/  @P3 BRA `(.L_x_140) ;  /* 0x00000000000c3947 */ /* 0x000fea0003800000 */
[----:B--2---:R-:W3:Y:S02]  /*3eb0*/  LDG.E.U8 R89, desc[UR36][R10.64+0x61] ;  /* 0x000061240a597981 */ /* 0x004ee4000c1e1100 */
[----:B---3--:R-:W-:-:S05]  /*3ec0*/  PRMT R13, R89, 0x8880, RZ ;  /* 0x00008880590d7816 */ /* 0x008fca00000000ff */
[----:B------:R-:W-:-:S07]  /*3ed0*/  IMAD R20, R13, R88, RZ ;  /* 0x000000580d147224 */ /* 0x000fce00078e02ff */
.L_x_140:
[----:B------:R-:W-:Y:S05]  /*3ee0*/  BSYNC B1 ;  /* 0x0000000000017941 */ /* 0x000fea0003800000 */
.L_x_139:
[----:B------:R-:W-:Y:S01]  /*3ef0*/  @!P3 IMAD R75, R75, R23, R20 ;  /* 0x000000174b4bb224 */ /* 0x000fe200078e0214 */
[----:B------:R-:W-:Y:S04]  /*3f00*/  BSSY B1, `(.L_x_141) ;  /* 0x0000006000017945 */ /* 0x000fe80003800000 */
[----:B------:R0:W-:Y:S01]  /*3f10*/  @!P3 STG.E.U8 desc[UR36][R6.64+0x61], R75 ;  /* 0x0000614b0600b986 */ /* 0x0001e2000c101124 */
[----:B------:R-:W-:Y:S05]  /*3f20*/  @P4 BRA `(.L_x_142) ;  /* 0x00000000000c4947 */ /* 0x000fea0003800000 */
[----:B--2---:R-:W3:Y:S02]  /*3f30*/  LDG.E.U8 R89, desc[UR36][R8.64+0x68] ;  /* 0x0000682408597981 */ /* 0x004ee4000c1e1100 */
[----:B---3--:R-:W-:-:S05]  /*3f40*/  PRMT R13, R89, 0x8880, RZ ;  /* 0x00008880590d7816 */ /* 0x008fca00000000ff */
[----:B------:R-:W-:-:S07]  /*3f50*/  IMAD R20, R13, R88, RZ ;  /* 0x000000580d147224 */ /* 0x000fce00078e02ff */
.L_x_142:
[----:B------:R-:W-:Y:S05]  /*3f60*/  BSYNC B1 ;  /* 0x0000000000017941 */ /* 0x000fea0003800000 */
.L_x_141:
        /* <DEDUP_REMOVED lines=10> */
.L_x_144:
[----:B------:R-:W-:Y:S05]  /*4010*/  BSYNC B1 ;  /* 0x0000000000017941 */ /* 0x000fea0003800000 */
.L_x_143:
[----:B------:R-:W-:Y:S01]  /*4020*/  @!P2 IMAD R77, R77, R23, R20 ;  /* 0x000000174d4da224 */ /* 0x000fe200078e0214 */
[----:B------:R-:W-:Y:S04]  /*4030*/  BSSY B1, `(.L_x_145) ;  /* 0x0000006000017945 */ /* 0x000fe80003800000 */
[----:B------:R0:W-:Y:S01]  /*4040*/  @!P2 STG.E.U8 desc[UR36][R4.64+0x69], R77 ;  /* 0x0000694d0400a986 */ /* 0x0001e2000c101124 */
[----:B------:R-:W-:Y:S05]  /*4050*/  @P3 BRA `(.L_x_146) ;  /* 0x00000000000c3947 */ /* 0x000fea0003800000 */
[----:B--2---:R-:W3:Y:S02]  /*4060*/  LDG.E.U8 R89, desc[UR36][R10.64+0x68] ;  /* 0x000068240a597981 */ /* 0x004ee4000c1e1100 */
[----:B---3--:R-:W-:-:S05]  /*4070*/  PRMT R13, R89, 0x8880, RZ ;  /* 0x00008880590d7816 */ /* 0x008fca00000000ff */
[----:B------:R-:W-:-:S07]  /*4080*/  IMAD R20, R13, R88, RZ ;  /* 0x000000580d147224 */ /* 0x000fce00078e02ff */
.L_x_146:
[----:B------:R-:W-:Y:S05]  /*4090*/  BSYNC B1 ;  /* 0x0000000000017941 */ /* 0x000fea0003800000 */
.L_x_145:
[----:B---3--:R-:W-:Y:S01]  /*40a0*/  @!P3 IMAD R13, R78, R23, R20 ;  /* 0x000000174e0db224 */ /* 0x008fe200078e0214 */
[----:B------:R-:W-:Y:S04]  /*40b0*/  BSSY B1, `(.L_x_147) ;  /* 0x0000006000017945 */ /* 0x000fe80003800000 */
[----:B------:R3:W-:Y:S01]  /*40c0*/  @!P3 STG.E.U8 desc[UR36][R6.64+0x68], R13 ;  /* 0x0000680d0600b986 */ /* 0x0007e2000c101124 */
[----:B------:R-:W-:Y:S05]  /*40d0*/  @P4 BRA `(.L_x_148) ;  /* 0x00000000000c4947 */ /* 0x000fea0003800000 */
[----:B--2---:R-:W3:Y:S02]  /*40e0*/  LDG.E.U8 R89, desc[UR36][R10.64+0x69] ;  /* 0x000069240a597981 */ /* 0x004ee4000c1e1100 */
[----:B---3--:R-:W-:-:S05]  /*40f0*/  PRMT R13, R89, 0x8880, RZ ;  /* 0x00008880590d7816 */ /* 0x008fca00000000ff */
[----:B------:R-:W-:-:S07]  /*4100*/  IMAD R20, R13, R88, RZ ;  /* 0x000000580d147224 */ /* 0x000fce00078e02ff */
.L_x_148:
[----:B------:R-:W-:Y:S05]  /*4110*/  BSYNC B1 ;  /* 0x0000000000017941 */ /* 0x000fea0003800000 */
.L_x_147:
        /* <DEDUP_REMOVED lines=10> */
.L_x_150:
[----:B------:R-:W-:Y:S05]  /*41c0*/  BSYNC B1 ;  /* 0x0000000000017941 */ /* 0x000fea0003800000 */
.L_x_149:
[----:B---3--:R-:W-:Y:S01]  /*41d0*/  @!P2 IMAD R13, R80, R23, R20 ;  /* 0x00000017500da224 */ /* 0x008fe200078e0214 */
[----:B------:R-:W-:Y:S04]  /*41e0*/  BSSY B1, `(.L_x_151) ;  /* 0x0000006000017945 */ /* 0x000fe80003800000 */
[----:B------:R3:W-:Y:S01]  /*41f0*/  @!P2 STG.E.U8 desc[UR36][R4.64+0x70], R13 ;  /* 0x0000700d0400a986 */ /* 0x0007e2000c101124 */
[----:B------:R-:W-:Y:S05]  /*4200*/  @P3 BRA `(.L_x_152) ;  /* 0x00000000000c3947 */ /* 0x000fea0003800000 */
[----:B--2---:R-:W3:Y:S02]  /*4210*/  LDG.E.U8 R89, desc[UR36][R8.64+0x71] ;  /* 0x0000712408597981 */ /* 0x004ee4000c1e1100 */
[----:B---3--:R-:W-:-:S05]  /*4220*/  PRMT R13, R89, 0x8880, RZ ;  /* 0x00008880590d7816 */ /* 0x008fca00000000ff */
[----:B------:R-:W-:-:S07]  /*4230*/  IMAD R20, R13, R88, RZ ;  /* 0x000000580d147224 */ /* 0x000fce00078e02ff */
.L_x_152:
[----:B------:R-:W-:Y:S05]  /*4240*/  BSYNC B1 ;  /* 0x0000000000017941 */ /* 0x000fea0003800000 */
.L_x_151:
[----:B------:R-:W-:Y:S01]  /*4250*/  @!P3 IMAD R81, R81, R23, R20 ;  /* 0x000000175151b224 */ /* 0x000fe200078e0214 */
[----:B------:R-:W-:Y:S04]  /*4260*/  BSSY B1, `(.L_x_153) ;  /* 0x0000006000017945 */ /* 0x000fe80003800000 */
[----:B------:R0:W-:Y:S01]  /*4270*/  @!P3 STG.E.U8 desc[UR36][R4.64+0x71], R81 ;  /* 0x000071510400b986 */ /* 0x0001e2000c101124 */
[----:B------:R-:W-:Y:S05]  /*4280*/  @P4 BRA `(.L_x_154) ;  /* 0x00000000000c4947 */ /* 0x000fea0003800000 */
[----:B--2---:R-:W3:Y:S02]  /*4290*/  LDG.E.U8 R89, desc[UR36][R10.64+0x70] ;  /* 0x000070240a597981 */ /* 0x004ee4000c1e1100 */
[----:B---3--:R-:W-:-:S05]  /*42a0*/  PRMT R13, R89, 0x8880, RZ ;  /* 0x00008880590d7816 */ /* 0x008fca00000000ff */
[----:B------:R-:W-:-:S07]  /*42b0*/  IMAD R20, R13, R88, RZ ;  /* 0x000000580d147224 */ /* 0x000fce00078e02ff */
.L_x_154:
[----:B------:R-:W-:Y:S05]  /*42c0*/  BSYNC B1 ;  /* 0x0000000000017941 */ /* 0x000fea0003800000 */
.L_x_153:
[C---:B------:R-:W-:Y:S01]  /*42d0*/  ISETP.LT.OR P2, PT, R3.reuse, 0x72, !P0 ;  /* 0x000000720300780c */ /* 0x040fe20004741670 */
[----:B---3--:R-:W-:Y:S01]  /*42e0*/  @!P4 IMAD R13, R82, R23, R20 ;  /* 0x00000017520dc224 */ /* 0x008fe200078e0214 */
[----:B------:R-:W-:Y:S01]  /*42f0*/  BSSY B1, `(.L_x_155) ;  /* 0x0000009000017945 */ /* 0x000fe20003800000 */
[C---:B------:R-:W-:Y:S02]  /*4300*/  ISETP.LT.OR P3, PT, R3.reuse, 0x79, !P1 ;  /* 0x000000790300780c */ /* 0x040fe40004f61670 */
[C---:B------:R-:W-:Y:S01]  /*4310*/  ISETP.LT.OR P1, PT, R3.reuse, 0x7a, !P1 ;  /* 0x0000007a0300780c */ /* 0x040fe20004f21670 */
[----:B------:R3:W-:Y:S01]  /*4320*/  @!P4 STG.E.U8 desc[UR36][R6.64+0x70], R13 ;  /* 0x0000700d0600c986 */ /* 0x0007e2000c101124 */
[----:B------:R-:W-:-:S06]  /*4330*/  ISETP.LT.OR P4, PT, R3, 0x79, !P0 ;  /* 0x000000790300780c */ /* 0x000fcc0004781670 */
[----:B------:R-:W-:Y:S07]  /*4340*/  @P2 BRA `(.L_x_156) ;  /* 0x00000000000c2947 */ /* 0x000fee0003800000 */
[----:B--2---:R-:W3:Y:S02]  /*4350*/  LDG.E.U8 R89, desc[UR36][R10.64+0x71] ;  /* 0x000071240a597981 */ /* 0x004ee4000c1e1100 */
[----:B---3--:R-:W-:-:S05]  /*4360*/  PRMT R13, R89, 0x8880, RZ ;  /* 0x00008880590d7816 */ /* 0x008fca00000000ff */
[----:B------:R-:W-:-:S07]  /*4370*/  IMAD R20, R13, R88, RZ ;  /* 0x000000580d147224 */ /* 0x000fce00078e02ff */
.L_x_156:
[----:B------:R-:W-:Y:S05]  /*4380*/  BSYNC B1 ;  /* 0x0000000000017941 */ /* 0x000fea0003800000 */
.L_x_155:
[----:B------:R-:W-:Y:S01]  /*4390*/  @!P2 IMAD R83, R83, R23, R20 ;  /* 0x000000175353a224 */ /* 0x000fe200078e0214 */
[----:B------:R-:W-:Y:S04]  /*43a0*/  BSSY B1, `(.L_x_157) ;  /* 0x0000006000017945 */ /* 0x000fe80003800000 */
[----:B------:R0:W-:Y:S01]  /*43b0*/  @!P2 STG.E.U8 desc[UR36][R6.64+0x71], R83 ;  /* 0x000071530600a986 */ /* 0x0001e2000c101124 */
[----:B------:R-:W-:Y:S05]  /*43c0*/  @P3 BRA `(.L_x_158) ;  /* 0x00000000000c3947 */ /* 0x000fea0003800000 */
[----:B--2---:R-:W3:Y:S02]  /*43d0*/  LDG.E.U8 R89, desc[UR36][R8.64+0x78] ;  /* 0x0000782408597981 */ /* 0x004ee4000c1e1100 */
[----:B---3--:R-:W-:-:S05]  /*43e0*/  PRMT R13, R89, 0x8880, RZ ;  /* 0x00008880590d7816 */ /* 0x008fca00000000ff */
[----:B------:R-:W-:-:S07]  /*43f0*/  IMAD R20, R13, R88, RZ ;  /* 0x000000580d147224 */ /* 0x000fce00078e02ff */
.L_x_158:
[----:B------:R-:W-:Y:S05]  /*4400*/  BSYNC B1 ;  /* 0x0000000000017941 */ /* 0x000fea0003800000 */
.L_x_157:
[----:B---3--:R-:W-:Y:S01]  /*4410*/  @!P3 IMAD R13, R84, R23, R20 ;  /* 0x00000017540db224 */ /* 0x008fe200078e0214 */
[----:B------:R-:W-:Y:S04]  /*4420*/  BSSY B1, `(.L_x_159) ;  /* 0x0000006000017945 */ /* 0x000fe80003800000 */
[----:B------:R3:W-:Y:S01]  /*4430*/  @!P3 STG.E.U8 desc[UR36][R4.64+0x78], R13 ;  /* 0x0000780d0400b986 */ /* 0x0007e2000c101124 */
[----:B------:R-:W-:Y:S05]  /*4440*/  @P1 BRA `(.L_x_160) ;  /* 0x00000000000c1947 */ /* 0x000fea0003800000 */
[----:B--2---:R-:W3:Y:S02]  /*4450*/  LDG.E.U8 R89, desc[UR36][R8.64+0x79] ;  /* 0x0000792408597981 */ /* 0x004ee4000c1e1100 */
[----:B---3--:R-:W-:-:S05]  /*4460*/  PRMT R13, R89, 0x8880, RZ ;  /* 0x00008880590d7816 */ /* 0x008fca00000000ff */
[----:B------:R-:W-:-:S07]  /*4470*/  IMAD R20, R13, R88, RZ ;  /* 0x000000580d147224 */ /* 0x000fce00078e02ff */
.L_x_160:
[----:B------:R-:W-:Y:S05]  /*4480*/  BSYNC B1 ;  /* 0x0000000000017941 */ /* 0x000fea0003800000 */
.L_x_159:
[----:B------:R-:W-:Y:S01]  /*4490*/  @!P1 IMAD R85, R85, R23, R20 ;  /* 0x0000001755559224 */ /* 0x000fe200078e0214 */
[----:B------:R-:W-:Y:S04]  /*44a0*/  BSSY B1, `(.L_x_161) ;  /* 0x0000006000017945 */ /* 0x000fe80003800000 */
[----:B------:R0:W-:Y:S01]  /*44b0*/  @!P1 STG.E.U8 desc[UR36][R4.64+0x79], R85 ;  /* 0x0000795504009986 */ /* 0x0001e2000c101124 */
[----:B------:R-:W-:Y:S05]  /*44c0*/  @P4 BRA `(.L_x_162) ;  /* 0x00000000000c4947 */ /* 0x000fea0003800000 */
[----:B--2---:R-:W0:Y:S02]  /*44d0*/  LDG.E.U8 R89, desc[UR36][R10.64+0x78] ;  /* 0x000078240a597981 */ /* 0x004e24000c1e1100 */
[----:B01-3--:R-:W-:-:S05]  /*44e0*/  PRMT R5, R89, 0x8880, RZ ;  /* 0x0000888059057816 */ /* 0x00bfca00000000ff */
[----:B------:R-:W-:-:S07]  /*44f0*/  IMAD R20, R5, R88, RZ ;  /* 0x0000005805147224 */ /* 0x000fce00078e02ff */
.L_x_162:
[----:B------:R-:W-:Y:S05]  /*4500*/  BSYNC B1 ;  /* 0x0000000000017941 */ /* 0x000fea0003800000 */
.L_x_161:
[----:B01-3--:R-:W-:Y:S01]  /*4510*/  @!P4 IMAD R5, R86, R23, R20 ;  /* 0x000000175605c224 */ /* 0x00bfe200078e0214 */
[----:B------:R-:W-:Y:S01]  /*4520*/  ISETP.LT.OR P0, PT, R3, 0x7a, !P0 ;  /* 0x0000007a0300780c */ /* 0x000fe20004701670 */
[----:B------:R-:W-:Y:S03]  /*4530*/  BSSY B1, `(.L_x_163) ;  /* 0x0000006000017945 */ /* 0x000fe60003800000 */
[----:B------:R0:W-:Y:S09]  /*4540*/  @!P4 STG.E.U8 desc[UR36][R6.64+0x78], R5 ;  /* 0x000078050600c986 */ /* 0x0001f2000c101124 */
[----:B------:R-:W-:Y:S05]  /*4550*/  @P0 BRA `(.L_x_164) ;  /* 0x00000000000c0947 */ /* 0x000fea0003800000 */
[----:B--2---:R-:W2:Y:S02]  /*4560*/  LDG.E.U8 R89, desc[UR36][R10.64+0x79] ;  /* 0x000079240a597981 */ /* 0x004ea4000c1e1100 */
[----:B--2---:R-:W-:-:S05]  /*4570*/  PRMT R3, R89, 0x8880, RZ ;  /* 0x0000888059037816 */ /* 0x004fca00000000ff */
[----:B------:R-:W-:-:S07]  /*4580*/  IMAD R20, R3, R88, RZ ;  /* 0x0000005803147224 */ /* 0x000fce00078e02ff */
.L_x_164:
[----:B------:R-:W-:Y:S05]  /*4590*/  BSYNC B1 ;  /* 0x0000000000017941 */ /* 0x000fea0003800000 */
.L_x_163:
[----:B------:R-:W-:Y:S01]  /*45a0*/  IMAD R87, R87, R23, R20 ;  /* 0x0000001757577224 */ /* 0x000fe200078e0214 */
[----:B------:R-:W-:Y:S06]  /*45b0*/  @P0 BRA `(.L_x_165) ;  /* 0x0000000c00100947 */ /* 0x000fec0003800000 */
[----:B------:R3:W-:Y:S01]  /*45c0*/  STG.E.U8 desc[UR36][R6.64+0x79], R87 ;  /* 0x0000795706007986 */ /* 0x0007e2000c101124 */
[----:B------:R-:W-:Y:S05]  /*45d0*/  BRA `(.L_x_165) ;  /* 0x0000000c00087947 */ /* 0x000fea0003800000 */
.L_x_36:
[C---:B------:R-:W-:Y:S02]  /*45e0*/  ISETP.GE.AND P1, PT, R96.reuse, 0x1, PT ;  /* 0x000000016000780c */ /* 0x040fe40003f26270 */
[----:B------:R-:W-:Y:S02]  /*45f0*/  ISETP.GE.AND P0, PT, R96, 0x9, PT ;  /* 0x000000096000780c */ /* 0x000fe40003f06270 */
[C---:B------:R-:W-:Y:S02]  /*4600*/  ISETP.LT.OR P3, PT, R3.reuse, 0x1, !P1 ;  /* 0x000000010300780c */ /* 0x040fe40004f61670 */
[C---:B------:R-:W-:Y:S02]  /*4610*/  ISETP.LT.OR P4, PT, R3.reuse, 0x2, !P1 ;  /* 0x000000020300780c */ /* 0x040fe40004f81670 */
[----:B------:R-:W-:-:S09]  /*4620*/  ISETP.LT.OR P2, PT, R3, 0x1, !P0 ;  /* 0x000000010300780c */ /* 0x000fd20004741670 */
[-C--:B------:R-:W-:Y:S02]  /*4630*/  @!P3 IMAD R9, R24, R23.reuse, RZ ;  /* 0x000000171809b224 */ /* 0x080fe400078e02ff */
[-C--:B------:R-:W-:Y:S02]  /*4640*/  @!P4 IMAD R25, R25, R23.reuse, RZ ;  /* 0x000000171919c224 */ /* 0x080fe400078e02ff */
[----:B------:R-:W-:Y:S01]  /*4650*/  @!P2 IMAD R11, R26, R23, RZ ;  /* 0x000000171a0ba224 */ /* 0x000fe200078e02ff */
[----:B------:R0:W-:Y:S01]  /*4660*/  @!P3 STG.E.U8 desc[UR36][R4.64], R9 ;  /* 0x000000090400b986 */ /* 0x0001e2000c101124 */
[----:B------:R-:W-:-:S03]  /*4670*/  ISETP.LT.OR P3, PT, R3, 0x2, !P0 ;  /* 0x000000020300780c */ /* 0x000fc60004761670 */
[----:B------:R-:W-:Y:S01]  /*4680*/  @!P4 STG.E.U8 desc[UR36][R4.64+0x1], R25 ;  /* 0x000001190400c986 */ /* 0x000fe2000c101124 */
[----:B------:R-:W-:-:S03]  /*4690*/  ISETP.LT.OR P4, PT, R3, 0x9, !P1 ;  /* 0x000000090300780c */ /* 0x000fc60004f81670 */
[----:B------:R1:W-:Y:S01]  /*46a0*/  @!P2 STG.E.U8 desc[UR36][R6.64], R11 ;  /* 0x0000000b0600a986 */ /* 0x0003e2000c101124 */
[----:B------:R-:W-:-:S05]  /*46b0*/  ISETP.LT.OR P2, PT, R3, 0xa, !P1 ;  /* 0x0000000a0300780c */ /* 0x000fca0004f41670 */
[----:B------:R-:W-:-:S04]  /*46c0*/  @!P3 IMAD R27, R27, R23, RZ ;  /* 0x000000171b1bb224 */ /* 0x000fc800078e02ff */
[-C--:B------:R-:W-:Y:S01]  /*46d0*/  @!P4 IMAD R13, R28, R23.reuse, RZ ;  /* 0x000000171c0dc224 */ /* 0x080fe200078e02ff */
[----:B------:R-:W-:Y:S01]  /*46e0*/  @!P3 STG.E.U8 desc[UR36][R6.64+0x1], R27 ;  /* 0x0000011b0600b986 */ /* 0x000fe2000c101124 */
[----:B------:R-:W-:Y:S02]  /*46f0*/  ISETP.LT.OR P3, PT, R3, 0x9, !P0 ;  /* 0x000000090300780c */ /* 0x000fe40004761670 */
[----:B------:R-:W-:Y:S01]  /*4700*/  @!P2 IMAD R29, R29, R23, RZ ;  /* 0x000000171d1da224 */ /* 0x000fe200078e02ff */
[----:B------:R3:W-:Y:S01]  /*4710*/  @!P4 STG.E.U8 desc[UR36][R4.64+0x8], R13 ;  /* 0x0000080d0400c986 */ /* 0x0007e2000c101124 */
[----:B------:R-:W-:-:S03]  /*4720*/  ISETP.LT.OR P4, PT, R3, 0xa, !P0 ;  /* 0x0000000a0300780c */ /* 0x000fc60004781670 */
[----:B------:R-:W-:Y:S01]  /*4730*/  @!P2 STG.E.U8 desc[UR36][R4.64+0x9], R29 ;  /* 0x0000091d0400a986 */ /* 0x000fe2000c101124 */
[----:B------:R-:W-:-:S05]  /*4740*/  ISETP.LT.OR P2, PT, R3, 0x11, !P1 ;  /* 0x000000110300780c */ /* 0x000fca0004f41670 */
[----:B0-----:R-:W-:-:S04]  /*4750*/  @!P3 IMAD R9, R30, R23, RZ ;  /* 0x000000171e09b224 */ /* 0x001fc800078e02ff */
[-C--:B------:R-:W-:Y:S01]  /*4760*/  @!P4 IMAD R31, R31, R23.reuse, RZ ;  /* 0x000000171f1fc224 */ /* 0x080fe200078e02ff */
[----:B------:R0:W-:Y:S01]  /*4770*/  @!P3 STG.E.U8 desc[UR36][R6.64+0x8], R9 ;  /* 0x000008090600b986 */ /* 0x0001e2000c101124 */
[C---:B------:R-:W-:Y:S02]  /*4780*/  ISETP.LT.OR P3, PT, R3.reuse, 0x12, !P1 ;  /* 0x000000120300780c */ /* 0x040fe40004f61670 */
[----:B-1----:R-:W-:Y:S01]  /*4790*/  @!P2 IMAD R11, R32, R23, RZ ;  /* 0x00000017200ba224 */ /* 0x002fe200078e02ff */
[----:B------:R-:W-:Y:S01]  /*47a0*/  @!P4 STG.E.U8 desc[UR36][R6.64+0x9], R31 ;  /* 0x0000091f0600c986 */ /* 0x000fe2000c101124 */
[----:B------:R-:W-:-:S03]  /*47b0*/  ISETP.LT.OR P4, PT, R3, 0x11, !P0 ;  /* 0x000000110300780c */ /* 0x000fc60004781670 */
[----:B------:R1:W-:Y:S01]  /*47c0*/  @!P2 STG.E.U8 desc[UR36][R4.64+0x10], R11 ;  /* 0x0000100b0400a986 */ /* 0x0003e2000c101124 */
[----:B------:R-:W-:-:S05]  /*47d0*/  ISETP.LT.OR P2, PT, R3, 0x12, !P0 ;  /* 0x000000120300780c */ /* 0x000fca0004741670 */
[----:B------:R-:W-:-:S04]  /*47e0*/  @!P3 IMAD R33, R33, R23, RZ ;  /* 0x000000172121b224 */ /* 0x000fc800078e02ff */
[-C--:B---3--:R-:W-:Y:S01]  /*47f0*/  @!P4 IMAD R13, R34, R23.reuse, RZ ;  /* 0x00000017220dc224 */ /* 0x088fe200078e02ff */
        /* <DEDUP_REMOVED lines=138> */
[----:B------:R1:W-:Y:S01]  /*50a0*/  @!P4 STG.E.U8 desc[UR36][R6.64+0x69], R79 ;  /* 0x0000694f0600c986 */ /* 0x0003e2000c101124 */
[----:B------:R-:W-:-:S03]  /*50b0*/  ISETP.LT.OR P4, PT, R3, 0x71, !P0 ;  /* 0x000000710300780c */ /* 0x000fc60004781670 */
[----:B------:R1:W-:Y:S01]  /*50c0*/  @!P2 STG.E.U8 desc[UR36][R4.64+0x70], R11 ;  /* 0x0000700b0400a986 */ /* 0x0003e2000c101124 */
[----:B------:R-:W-:-:S05]  /*50d0*/  ISETP.LT.OR P2, PT, R3, 0x72, !P0 ;  /* 0x000000720300780c */ /* 0x000fca0004741670 */
[----:B------:R-:W-:-:S04]  /*50e0*/  @!P3 IMAD R81, R81, R23, RZ ;  /* 0x000000175151b224 */ /* 0x000fc800078e02ff */
[-C--:B---3--:R-:W-:Y:S01]  /*50f0*/  @!P4 IMAD R13, R82, R23.reuse, RZ ;  /* 0x00000017520dc224 */ /* 0x088fe200078e02ff */
[----:B------:R1:W-:Y:S01]  /*5100*/  @!P3 STG.E.U8 desc[UR36][R4.64+0x71], R81 ;  /* 0x000071510400b986 */ /* 0x0003e2000c101124 */
[C---:B------:R-:W-:Y:S02]  /*5110*/  ISETP.LT.OR P3, PT, R3.reuse, 0x79, !P1 ;  /* 0x000000790300780c */ /* 0x040fe40004f61670 */
[C---:B------:R-:W-:Y:S01]  /*5120*/  ISETP.LT.OR P1, PT, R3.reuse, 0x7a, !P1 ;  /* 0x0000007a0300780c */ /* 0x040fe20004f21670 */
[----:B------:R1:W-:Y:S01]  /*5130*/  @!P4 STG.E.U8 desc[UR36][R6.64+0x70], R13 ;  /* 0x0000700d0600c986 */ /* 0x0003e2000c101124 */
[----:B------:R-:W-:Y:S01]  /*5140*/  ISETP.LT.OR P4, PT, R3, 0x79, !P0 ;  /* 0x000000790300780c */ /* 0x000fe20004781670 */
[----:B------:R-:W-:Y:S01]  /*5150*/  @!P2 IMAD R83, R83, R23, RZ ;  /* 0x000000175353a224 */ /* 0x000fe200078e02ff */
[----:B------:R-:W-:-:S04]  /*5160*/  ISETP.LT.OR P0, PT, R3, 0x7a, !P0 ;  /* 0x0000007a0300780c */ /* 0x000fc80004701670 */
[----:B------:R1:W-:Y:S03]  /*5170*/  @!P2 STG.E.U8 desc[UR36][R6.64+0x71], R83 ;  /* 0x000071530600a986 */ /* 0x0003e6000c101124 */
[-C--:B------:R-:W-:Y:S02]  /*5180*/  @!P3 IMAD R3, R84, R23.reuse, RZ ;  /* 0x000000175403b224 */ /* 0x080fe400078e02ff */
[-C--:B------:R-:W-:Y:S02]  /*5190*/  @!P1 IMAD R85, R85, R23.reuse, RZ ;  /* 0x0000001755559224 */ /* 0x080fe400078e02ff */
[-C--:B0-----:R-:W-:Y:S01]  /*51a0*/  @!P4 IMAD R9, R86, R23.reuse, RZ ;  /* 0x000000175609c224 */ /* 0x081fe200078e02ff */
[----:B------:R1:W-:Y:S01]  /*51b0*/  @!P3 STG.E.U8 desc[UR36][R4.64+0x78], R3 ;  /* 0x000078030400b986 */ /* 0x0003e2000c101124 */
[----:B------:R-:W-:-:S03]  /*51c0*/  @!P0 IMAD R87, R87, R23, RZ ;  /* 0x0000001757578224 */ /* 0x000fc600078e02ff */
[----:B------:R1:W-:Y:S04]  /*51d0*/  @!P1 STG.E.U8 desc[UR36][R4.64+0x79], R85 ;  /* 0x0000795504009986 */ /* 0x0003e8000c101124 */
[----:B------:R1:W-:Y:S04]  /*51e0*/  @!P4 STG.E.U8 desc[UR36][R6.64+0x78], R9 ;  /* 0x000078090600c986 */ /* 0x0003e8000c101124 */
[----:B------:R1:W-:Y:S02]  /*51f0*/  @!P0 STG.E.U8 desc[UR36][R6.64+0x79], R87 ;  /* 0x0000795706008986 */ /* 0x0003e4000c101124 */
.L_x_165:
[----:B------:R-:W-:Y:S05]  /*5200*/  BSYNC B0 ;  /* 0x0000000000007941 */ /* 0x000fea0003800000 */
.L_x_35:
[----:B------:R-:W-:Y:S01]  /*5210*/  ULDC UR4, c[0x0][0xc] ;  /* 0x0000030000047ab9 */ /* 0x000fe20000000800 */
[----:B------:R-:W-:Y:S01]  /*5220*/  ULDC UR5, c[0x0][0x10] ;  /* 0x0000040000057ab9 */ /* 0x000fe20000000800 */
[----:B-1----:R-:W1:Y:S01]  /*5230*/  LDC R3, c[0x0][0x14] ;  /* 0x00000500ff037b82 */ /* 0x002e620000000800 */
[----:B------:R-:W-:Y:S01]  /*5240*/  UIMAD.WIDE.U32 UR4, UR4, UR5, URZ ;  /* 0x00000005040472a5 */ /* 0x000fe2000f8e003f */
[----:B------:R-:W-:Y:S02]  /*5250*/  IMAD.MOV.U32 R93, RZ, RZ, -0x1 ;  /* 0xffffffffff5d7424 */ /* 0x000fe400078e00ff */
[----:B------:R-:W-:-:S03]  /*5260*/  IMAD.MOV.U32 R90, RZ, RZ, -0x1 ;  /* 0xffffffffff5a7424 */ /* 0x000fc600078e00ff */
[----:B-1----:R-:W-:-:S04]  /*5270*/  IMAD.WIDE.U32 R16, R3, UR4, R16 ;  /* 0x0000000403107c25 */ /* 0x002fc8000f8e0010 */
[----:B------:R-:W-:Y:S01]  /*5280*/  IMAD R3, R3, UR5, RZ ;  /* 0x0000000503037c24 */ /* 0x000fe2000f8e02ff */
[----:B------:R-:W-:Y:S02]  /*5290*/  ULDC.64 UR4, c[0x0][0x650] ;  /* 0x0001940000047ab9 */ /* 0x000fe40000000a00 */
[----:B------:R-:W-:Y:S01]  /*52a0*/  ISETP.GE.U32.AND P0, PT, R16, UR4, PT ;  /* 0x0000000410007c0c */ /* 0x000fe2000bf06070 */
[--C-:B------:R-:W-:Y:S01]  /*52b0*/  IMAD.IADD R17, R17, 0x1, R3.reuse ;  /* 0x0000000111117824 */ /* 0x100fe200078e0203 */
[----:B------:R-:W-:-:S04]  /*52c0*/  PRMT R3, RZ, 0x7610, R3 ;  /* 0x00007610ff037816 */ /* 0x000fc80000000003 */
[----:B------:R-:W-:-:S13]  /*52d0*/  ISETP.GE.U32.AND.EX P0, PT, R17, UR5, PT, P0 ;  /* 0x0000000511007c0c */ /* 0x000fda000bf06100 */
[----:B------:R-:W-:Y:S05]  /*52e0*/  @P0 BRA `(.L_x_166) ;  /* 0x0000000400640947 */ /* 0x000fea0003800000 */
[----:B------:R-:W1:Y:S01]  /*52f0*/  S2R R12, SR_CTAID.X ;  /* 0x00000000000c7919 */ /* 0x000e620000002500 */
[----:B------:R-:W0:Y:S01]  /*5300*/  LDC.64 R10, c[0x0][0x628] ;  /* 0x00018a00ff0a7b82 */ /* 0x000e220000000a00 */
[----:B------:R-:W-:Y:S01]  /*5310*/  ULDC UR4, c[0x0][0x150] ;  /* 0x0000540000047ab9 */ /* 0x000fe20000000800 */
[----:B------:R-:W-:Y:S01]  /*5320*/  IMAD.MOV.U32 R8, RZ, RZ, R16 ;  /* 0x000000ffff087224 */ /* 0x000fe200078e0010 */
[----:B------:R-:W0:Y:S01]  /*5330*/  S2R R24, SR_CTAID.Y ;  /* 0x0000000000187919 */ /* 0x000e220000002600 */
[----:B------:R-:W-:-:S04]  /*5340*/  IMAD.MOV.U32 R9, RZ, RZ, R17 ;  /* 0x000000ffff097224 */ /* 0x000fc800078e0011 */
[----:B------:R-:W2:Y:S08]  /*5350*/  LDC R21, c[0x0][0x144] ;  /* 0x00005100ff157b82 */ /* 0x000eb00000000800 */
[----:B------:R-:W2:Y:S08]  /*5360*/  LDC R0, c[0x0][0x630] ;  /* 0x00018c00ff007b82 */ /* 0x000eb00000000800 */
[----:B------:R-:W2:Y:S01]  /*5370*/  LDC.64 R14, c[0x0][0x620] ;  /* 0x00018800ff0e7b82 */ /* 0x000ea20000000a00 */
[----:B0-----:R-:W-:-:S04]  /*5380*/  ISETP.NE.U32.AND P0, PT, R10, RZ, PT ;  /* 0x000000ff0a00720c */ /* 0x001fc80003f05070 */
[----:B------:R-:W-:Y:S02]  /*5390*/  ISETP.NE.AND.EX P0, PT, R11, RZ, PT, P0 ;  /* 0x000000ff0b00720c */ /* 0x000fe40003f05300 */
[----:B-1----:R-:W-:-:S05]  /*53a0*/  I2FP.F32.U32 R3, R12 ;  /* 0x0000000c00037245 */ /* 0x002fca0000201000 */
[----:B------:R-:W-:-:S04]  /*53b0*/  FMUL R3, R3, UR4 ;  /* 0x0000000403037c20 */ /* 0x000fc80008400000 */
[----:B------:R0:W1:Y:S02]  /*53c0*/  F2I.U32.TRUNC.NTZ R20, R3 ;  /* 0x0000000300147305 */ /* 0x000064000020f000 */
[----:B------:R-:W-:Y:S05]  /*53d0*/  @!P0 BRA `(.L_x_167) ;  /* 0x0000000000288947 */ /* 0x000fea0003800000 */
[----:B0-----:R-:W0:Y:S02]  /*53e0*/  LDC R3, c[0x0][0x634] ;  /* 0x00018d00ff037b82 */ /* 0x001e240000000800 */
[----:B0-----:R-:W-:-:S05]  /*53f0*/  IADD3 R3, P0, R16, R3, RZ ;  /* 0x0000000310037210 */ /* 0x001fca0007f1e0ff */
[----:B------:R-:W-:-:S04]  /*5400*/  IMAD.X R13, RZ, RZ, R17, P0 ;  /* 0x000000ffff0d7224 */ /* 0x000fc800000e0611 */
[----:B------:R-:W-:-:S04]  /*5410*/  IMAD.WIDE.U32 R4, R13, R10, RZ ;  /* 0x0000000a0d047225 */ /* 0x000fc800078e00ff */
[----:B---34-:R-:W-:-:S04]  /*5420*/  IMAD.WIDE.U32 R6, P0, R3, R11, R4 ;  /* 0x0000000b03067225 */ /* 0x018fc80007800004 */
[----:B------:R-:W-:-:S04]  /*5430*/  IMAD.WIDE.U32 R4, R3, R10, RZ ;  /* 0x0000000a03047225 */ /* 0x000fc800078e00ff */
[----:B------:R-:W-:Y:S01]  /*5440*/  IMAD.X R9, RZ, RZ, RZ, P0 ;  /* 0x000000ffff097224 */ /* 0x000fe200000e06ff */
[----:B------:R-:W-:Y:S01]  /*5450*/  IADD3 RZ, P0, R5, R6, RZ ;  /* 0x0000000605ff7210 */ /* 0x000fe20007f1e0ff */
[----:B------:R-:W-:-:S04]  /*5460*/  IMAD.MOV.U32 R8, RZ, RZ, R7 ;  /* 0x000000ffff087224 */ /* 0x000fc800078e0007 */
[----:B------:R-:W-:-:S08]  /*5470*/  IMAD.WIDE.U32.X R8, R13, R11, R8, P0 ;  /* 0x0000000b0d087225 */ /* 0x000fd000000e0408 */
.L_x_167:
[----:B------:R-:W3:Y:S01]  /*5480*/  LDC.64 R28, c[0x0][0x640] ;  /* 0x00019000ff1c7b82 */ /* 0x000ee20000000a00 */
[-CC-:B--2---:R-:W-:Y:S01]  /*5490*/  SHF.R.U64 R90, R8, R0.reuse, R9.reuse ;  /* 0x00000000085a7219 */ /* 0x184fe20000001209 */
[----:B-1----:R-:W-:Y:S01]  /*54a0*/  IMAD.MOV R20, RZ, RZ, -R20 ;  /* 0x000000ffff147224 */ /* 0x002fe200078e0a14 */
[----:B------:R-:W-:Y:S01]  /*54b0*/  SHF.R.U32.HI R0, RZ, R0, R9 ;  /* 0x00000000ff007219 */ /* 0x000fe20000011609 */
[----:B------:R-:W-:Y:S01]  /*54c0*/  ULDC UR4, c[0x0][0x154] ;  /* 0x0000550000047ab9 */ /* 0x000fe20000000800 */
[----:B0-----:R-:W-:Y:S01]  /*54d0*/  IADD3 R3, P0, RZ, -R90, RZ ;  /* 0x8000005aff037210 */ /* 0x001fe20007f1e0ff */
[----:B------:R-:W-:Y:S02]  /*54e0*/  IMAD R21, R21, R20, R12 ;  /* 0x0000001415157224 */ /* 0x000fe400078e020c */
[----:B---34-:R-:W0:Y:S01]  /*54f0*/  LDC R6, c[0x0][0x618] ;  /* 0x00018600ff067b82 */ /* 0x018e220000000800 */
[----:B------:R-:W-:Y:S02]  /*5500*/  IMAD.MOV.U32 R7, RZ, RZ, 0x1 ;  /* 0x00000001ff077424 */ /* 0x000fe400078e00ff */
[----:B------:R-:W-:-:S04]  /*5510*/  IMAD.X R5, RZ, RZ, ~R0, P0 ;  /* 0x000000ffff057224 */ /* 0x000fc800000e0e00 */
[-C--:B------:R-:W-:Y:S01]  /*5520*/  IMAD R0, R5, R14.reuse, RZ ;  /* 0x0000000e05007224 */ /* 0x080fe200078e02ff */
[----:B------:R-:W1:Y:S01]  /*5530*/  LDC R8, c[0x0][0x608] ;  /* 0x00018200ff087b82 */ /* 0x000e620000000800 */
[----:B------:R-:W-:-:S04]  /*5540*/  IMAD.WIDE.U32 R4, R3, R14, R16 ;  /* 0x0000000e03047225 */ /* 0x000fc800078e0010 */
[----:B------:R-:W-:Y:S01]  /*5550*/  IMAD R3, R3, R15, R0 ;  /* 0x0000000f03037224 */ /* 0x000fe200078e0200 */
[----:B------:R-:W-:Y:S02]  /*5560*/  I2FP.F32.U32 R0, R24 ;  /* 0x0000001800007245 */ /* 0x000fe40000201000 */
[----:B------:R-:W2:Y:S01]  /*5570*/  LDC R26, c[0x0][0x658] ;  /* 0x00019600ff1a7b82 */ /* 0x000ea20000000800 */
[----:B------:R-:W-:Y:S01]  /*5580*/  IMAD.IADD R3, R5, 0x1, R3 ;  /* 0x0000000105037824 */ /* 0x000fe200078e0203 */
[----:B------:R-:W-:Y:S01]  /*5590*/  ISETP.NE.U32.AND P0, PT, R28, RZ, PT ;  /* 0x000000ff1c00720c */ /* 0x000fe20003f05070 */
[----:B------:R-:W-:Y:S01]  /*55a0*/  FMUL R0, R0, UR4 ;  /* 0x0000000400007c20 */ /* 0x000fe20008400000 */
[----:B------:R-:W-:Y:S02]  /*55b0*/  IMAD.MOV.U32 R5, RZ, RZ, -0x1 ;  /* 0xffffffffff057424 */ /* 0x000fe400078e00ff */
[----:B------:R-:W-:Y:S01]  /*55c0*/  ISETP.NE.AND.EX P0, PT, R29, RZ, PT, P0 ;  /* 0x000000ff1d00720c */ /* 0x000fe20003f05300 */
[----:B------:R3:W4:Y:S01]  /*55d0*/  F2I.U32.TRUNC.NTZ R13, R0 ;  /* 0x00000000000d7305 */ /* 0x000722000020f000 */
[----:B------:R-:W3:Y:S01]  /*55e0*/  LDC R15, c[0x0][0x148] ;  /* 0x00005200ff0f7b82 */ /* 0x000ee20000000800 */
[----:B0-----:R-:W-:-:S02]  /*55f0*/  SHF.R.U64 R12, R4, R6, R3 ;  /* 0x00000006040c7219 */ /* 0x001fc40000001203 */
[----:B------:R-:W-:-:S05]  /*5600*/  SHF.R.U32.HI R3, RZ, R6, R3 ;  /* 0x00000006ff037219 */ /* 0x000fca0000011603 */
[----:B------:R-:W0:Y:S01]  /*5610*/  LDC R20, c[0x0][0x600] ;  /* 0x00018000ff147b82 */ /* 0x000e220000000800 */
[-CC-:B-1----:R-:W-:Y:S02]  /*5620*/  SHF.R.U64 R10, R12, R8.reuse, R3.reuse ;  /* 0x000000080c0a7219 */ /* 0x182fe40000001203 */
[----:B------:R-:W-:-:S05]  /*5630*/  SHF.R.U32.HI R3, RZ, R8, R3 ;  /* 0x00000008ff037219 */ /* 0x000fca0000011603 */
[----:B------:R-:W1:Y:S01]  /*5640*/  LDC R27, c[0x0][0x648] ;  /* 0x00019200ff1b7b82 */ /* 0x000e620000000800 */
[-C--:B--2---:R-:W-:Y:S02]  /*5650*/  SHF.L.U32 R4, R5, R26.reuse, RZ ;  /* 0x0000001a05047219 */ /* 0x084fe400000006ff */
[-CC-:B------:R-:W-:Y:S02]  /*5660*/  SHF.R.U64 R14, R10, R26.reuse, R3.reuse ;  /* 0x0000001a0a0e7219 */ /* 0x180fe40000001203 */
[----:B------:R-:W-:Y:S02]  /*5670*/  SHF.R.U32.HI R5, RZ, R26, R3 ;  /* 0x0000001aff057219 */ /* 0x000fe40000011603 */
[----:B------:R-:W-:Y:S01]  /*5680*/  LOP3.LUT R25, RZ, R4, RZ, 0x33, !PT ;  /* 0x00000004ff197212 */ /* 0x000fe200078e33ff */
[----:B------:R-:W2:Y:S01]  /*5690*/  LDC R30, c[0x0][0x638] ;  /* 0x00018e00ff1e7b82 */ /* 0x000ea20000000800 */
[----:B------:R-:W-:Y:S01]  /*56a0*/  SHF.L.U32 R26, R7, R26, RZ ;  /* 0x0000001a071a7219 */ /* 0x000fe200000006ff */
[----:B------:R-:W-:-:S06]  /*56b0*/  IMAD.MOV.U32 R4, RZ, RZ, R14 ;  /* 0x000000ffff047224 */ /* 0x000fcc00078e000e */
[----:B------:R-:W0:Y:S01]  /*56c0*/  LDC R31, c[0x0][0x610] ;  /* 0x00018400ff1f7b82 */ /* 0x000e220000000800 */
[----:B----4-:R-:W-:Y:S05]  /*56d0*/  @!P0 BRA `(.L_x_168) ;  /* 0x0000000000288947 */ /* 0x010fea0003800000 */
        /* <DEDUP_REMOVED lines=10> */
.L_x_168:
[----:B------:R-:W-:Y:S01]  /*5780*/  ISETP.NE.AND P0, PT, R2, 0x1, PT ;  /* 0x000000010200780c */ /* 0x000fe20003f05270 */
[----:B0-----:R-:W-:Y:S01]  /*5790*/  VIADD R7, R20, 0xffffffff ;  /* 0xffffffff14077836 */ /* 0x001fe20000000000 */
[----:B-1-3--:R-:W-:Y:S01]  /*57a0*/  SHF.R.U64 R0, R4, R27, R5 ;  /* 0x0000001b04007219 */ /* 0x00afe20000001205 */
[----:B------:R-:W-:Y:S01]  /*57b0*/  IMAD.MOV R13, RZ, RZ, -R13 ;  /* 0x000000ffff0d7224 */ /* 0x000fe200078e0a0d */
[----:B------:R-:W-:Y:S01]  /*57c0*/  LOP3.LUT R5, R10, R25, RZ, 0xc0, !PT ;  /* 0x000000190a057212 */ /* 0x000fe200078ec0ff */
[----:B------:R-:W-:Y:S01]  /*57d0*/  IMAD.MOV.U32 R4, RZ, RZ, 0x1 ;  /* 0x00000001ff047424 */ /* 0x000fe200078e00ff */
[----:B------:R-:W-:Y:S01]  /*57e0*/  LOP3.LUT R12, R12, R7, RZ, 0xc0, !PT ;  /* 0x000000070c0c7212 */ /* 0x000fe200078ec0ff */
[----:B------:R-:W-:Y:S02]  /*57f0*/  IMAD.MOV R3, RZ, RZ, -R0 ;  /* 0x000000ffff037224 */ /* 0x000fe400078e0a00 */
[----:B------:R-:W-:Y:S02]  /*5800*/  IMAD R0, R26, R0, R5 ;  /* 0x000000001a007224 */ /* 0x000fe400078e0205 */
[----:B--2---:R-:W-:-:S02]  /*5810*/  IMAD R3, R3, R30, R14 ;  /* 0x0000001e03037224 */ /* 0x004fc400078e020e */
[----:B------:R-:W-:Y:S02]  /*5820*/  @P0 IMAD R21, R15, R13, R24 ;  /* 0x0000000d0f150224 */ /* 0x000fe400078e0218 */
[----:B------:R-:W-:Y:S01]  /*5830*/  IMAD R5, R3, R20, R12 ;  /* 0x0000001403057224 */ /* 0x000fe200078e020c */
[----:B------:R-:W-:Y:S01]  /*5840*/  PRMT R3, R4, 0x7610, R3 ;  /* 0x0000761004037816 */ /* 0x000fe20000000003 */
[----:B------:R-:W-:-:S05]  /*5850*/  IMAD R0, R0, R31, R21 ;  /* 0x0000001f00007224 */ /* 0x000fca00078e0215 */
[----:B------:R-:W-:Y:S02]  /*5860*/  SEL R93, R5, R0, !P0 ;  /* 0x00000000055d7207 */ /* 0x000fe40004000000 */
[----:B------:R-:W-:-:S07]  /*5870*/  SEL R0, R0, R5, !P0 ;  /* 0x0000000500007207 */ /* 0x000fce0004000000 */
.L_x_166:
[----:B------:R-:W-:Y:S01]  /*5880*/  LOP3.LUT P0, RZ, R3, 0xff, RZ, 0xc0, !PT ;  /* 0x000000ff03ff7812 */ /* 0x000fe2000780c0ff */
[----:B------:R-:W-:-:S12]  /*5890*/  IMAD.MOV.U32 R92, RZ, RZ, R0 ;  /* 0x000000ffff5c7224 */ /* 0x000fd800078e0000 */
[----:B------:R-:W-:Y:S05]  /*58a0*/  @P0 BRA `(.L_x_169) ;  /* 0xffffffb8008c0947 */ /* 0x000fea000383ffff */
[----:B------:R-:W-:Y:S05]  /*58b0*/  EXIT ;  /* 0x000000000000794d */ /* 0x000fea0003800000 */
.L_x_8:
[----:B0-----:R-:W-:Y:S01]  /*58c0*/  ULDC.64 UR4, c[0x0][0x650] ;  /* 0x0001940000047ab9 */ /* 0x001fe20000000a00 */
        /* <DEDUP_REMOVED lines=25> */
.L_x_171:
[----:B------:R-:W0:Y:S01]  /*5a60*/  LDC.64 R26, c[0x0][0x640] ;  /* 0x00019000ff1a7b82 */ /* 0x000e220000000a00 */
[-CC-:B------:R-:W-:Y:S01]  /*5a70*/  SHF.R.U64 R21, R12, R8.reuse, R13.reuse ;  /* 0x000000080c157219 */ /* 0x180fe2000000120d */
[----:B------:R-:W-:Y:S01]  /*5a80*/  IMAD.MOV.U32 R30, RZ, RZ, 0x1 ;  /* 0x00000001ff1e7424 */ /* 0x000fe200078e00ff */
[----:B------:R-:W-:Y:S02]  /*5a90*/  SHF.R.U32.HI R6, RZ, R8, R13 ;  /* 0x00000008ff067219 */ /* 0x000fe4000001160d */
[----:B------:R-:W-:-:S03]  /*5aa0*/  IADD3 R11, P0, RZ, -R21, RZ ;  /* 0x80000015ff0b7210 */ /* 0x000fc60007f1e0ff */
[----:B------:R-:W1:Y:S02]  /*5ab0*/  LDC R10, c[0x0][0x618] ;  /* 0x00018600ff0a7b82 */ /* 0x000e640000000800 */
[----:B------:R-:W-:-:S04]  /*5ac0*/  IMAD.X R7, RZ, RZ, ~R6, P0 ;  /* 0x000000ffff077224 */ /* 0x000fc800000e0e06 */
[-C--:B------:R-:W-:Y:S02]  /*5ad0*/  IMAD R8, R7, R22.reuse, RZ ;  /* 0x0000001607087224 */ /* 0x080fe400078e02ff */
[----:B------:R-:W2:Y:S01]  /*5ae0*/  LDC R12, c[0x0][0x608] ;  /* 0x00018200ff0c7b82 */ /* 0x000ea20000000800 */
[----:B------:R-:W-:-:S04]  /*5af0*/  IMAD.WIDE.U32 R6, R11, R22, R16 ;  /* 0x000000160b067225 */ /* 0x000fc800078e0010 */
[----:B------:R-:W-:-:S03]  /*5b00*/  IMAD R11, R11, R23, R8 ;  /* 0x000000170b0b7224 */ /* 0x000fc600078e0208 */
[----:B------:R-:W3:Y:S01]  /*5b10*/  LDC R25, c[0x0][0x658] ;  /* 0x00019600ff197b82 */ /* 0x000ee20000000800 */
[----:B------:R-:W-:Y:S01]  /*5b20*/  IMAD.IADD R7, R7, 0x1, R11 ;  /* 0x0000000107077824 */ /* 0x000fe200078e020b */
[----:B0-----:R-:W-:-:S04]  /*5b30*/  ISETP.NE.U32.AND P0, PT, R26, RZ, PT ;  /* 0x000000ff1a00720c */ /* 0x001fc80003f05070 */
[----:B------:R-:W-:Y:S02]  /*5b40*/  ISETP.NE.AND.EX P0, PT, R27, RZ, PT, P0 ;  /* 0x000000ff1b00720c */ /* 0x000fe40003f05300 */
[----:B------:R-:W0:Y:S01]  /*5b50*/  LDC R22, c[0x0][0x600] ;  /* 0x00018000ff167b82 */ /* 0x000e220000000800 */
[-CC-:B-1----:R-:W-:Y:S02]  /*5b60*/  SHF.R.U64 R8, R6, R10.reuse, R7.reuse ;  /* 0x0000000a06087219 */ /* 0x182fe40000001207 */
[----:B------:R-:W-:Y:S01]  /*5b70*/  SHF.R.U32.HI R7, RZ, R10, R7 ;  /* 0x0000000aff077219 */ /* 0x000fe20000011607 */
[----:B------:R-:W-:-:S04]  /*5b80*/  IMAD.MOV.U32 R10, RZ, RZ, -0x1 ;  /* 0xffffffffff0a7424 */ /* 0x000fc800078e00ff */
        /* <DEDUP_REMOVED lines=21> */
.L_x_172:
[----:B------:R-:W-:Y:S01]  /*5ce0*/  ISETP.NE.AND P0, PT, R2, 0x1, PT ;  /* 0x000000010200780c */ /* 0x000fe20003f05270 */
[----:B0-----:R-:W-:Y:S01]  /*5cf0*/  VIADD R11, R22, 0xffffffff ;  /* 0xffffffff160b7836 */ /* 0x001fe20000000000 */
[----:B-1----:R-:W-:Y:S02]  /*5d00*/  SHF.R.U64 R6, R6, R24, R7 ;  /* 0x0000001806067219 */ /* 0x002fe40000001207 */
[----:B------:R-:W-:Y:S02]  /*5d10*/  SHF.L.U32 R30, R30, R25, RZ ;  /* 0x000000191e1e7219 */ /* 0x000fe400000006ff */
[----:B------:R-:W-:Y:S01]  /*5d20*/  LOP3.LUT R5, R23, R32, RZ, 0xc0, !PT ;  /* 0x0000002017057212 */ /* 0x000fe200078ec0ff */
[----:B------:R-:W-:-:S04]  /*5d30*/  IMAD.MOV R7, RZ, RZ, -R6 ;  /* 0x000000ffff077224 */ /* 0x000fc800078e0a06 */
[----:B------:R-:W-:Y:S01]  /*5d40*/  IMAD R6, R30, R6, R5 ;  /* 0x000000061e067224 */ /* 0x000fe200078e0205 */
[----:B------:R-:W-:Y:S01]  /*5d50*/  LOP3.LUT R5, R8, R11, RZ, 0xc0, !PT ;  /* 0x0000000b08057212 */ /* 0x000fe200078ec0ff */
[----:B------:R-:W-:Y:S02]  /*5d60*/  @P0 IMAD R3, R9, R14, R4 ;  /* 0x0000000e09030224 */ /* 0x000fe400078e0204 */
[----:B--2---:R-:W-:Y:S02]  /*5d70*/  IMAD R4, R7, R28, R20 ;  /* 0x0000001c07047224 */ /* 0x004fe400078e0214 */
[----:B---3--:R-:W-:Y:S02]  /*5d80*/  IMAD R3, R6, R29, R3 ;  /* 0x0000001d06037224 */ /* 0x008fe400078e0203 */
[----:B------:R-:W-:Y:S02]  /*5d90*/  IMAD R4, R4, R22, R5 ;  /* 0x0000001604047224 */ /* 0x000fe400078e0205 */
[----:B------:R-:W-:-:S02]  /*5da0*/  IMAD.MOV.U32 R8, RZ, RZ, 0x1 ;  /* 0x00000001ff087424 */ /* 0x000fc400078e00ff */
[----:B------:R-:W-:Y:S01]  /*5db0*/  IMAD.MOV.U32 R6, RZ, RZ, R21 ;  /* 0x000000ffff067224 */ /* 0x000fe200078e0015 */
[----:B------:R-:W-:Y:S02]  /*5dc0*/  SEL R7, R4, R3, !P0 ;  /* 0x0000000304077207 */ /* 0x000fe40004000000 */
[----:B------:R-:W-:-:S07]  /*5dd0*/  SEL R20, R3, R4, !P0 ;  /* 0x0000000403147207 */ /* 0x000fce0004000000 */
.L_x_170:
[----:B------:R-:W-:-:S08]  /*5de0*/  NOP ;  /* 0x0000000000007918 */ /* 0x000fd00000000000 */
[----:B------:R-:W0:-:S00]  /*5df0*/  USETMAXREG.DEALLOC.CTAPOOL 0x28 ;  /* 0x00000028000079c8 */ /* 0x000e0000080e0500 */
[----:B0-----:R-:W-:-:S13]  /*5e00*/  ISETP.NE.AND P0, PT, R0, RZ, PT ;  /* 0x000000ff0000720c */ /* 0x001fda0003f05270 */
[----:B------:R-:W-:Y:S05]  /*5e10*/  @P0 EXIT ;  /* 0x000000000000094d */ /* 0x000fea0003800000 */
[----:B------:R-:W-:Y:S01]  /*5e20*/  LOP3.LUT P0, RZ, R8, 0xff, RZ, 0xc0, !PT ;  /* 0x000000ff08ff7812 */ /* 0x000fe2000780c0ff */
[----:B------:R-:W-:Y:S02]  /*5e30*/  IMAD.MOV.U32 R0, RZ, RZ, 0x1 ;  /* 0x00000001ff007424 */ /* 0x000fe400078e00ff */
[----:B------:R-:W-:-:S10]  /*5e40*/  IMAD.MOV.U32 R3, RZ, RZ, RZ ;  /* 0x000000ffff037224 */ /* 0x000fd400078e00ff */
[----:B------:R-:W-:Y:S05]  /*5e50*/  @!P0 BRA `(.L_x_173) ;  /* 0x0000000c00488947 */ /* 0x000fea0003800000 */
[----:B------:R-:W0:Y:S01]  /*5e60*/  LDC R0, c[0x0][0x28c] ;  /* 0x0000a300ff007b82 */ /* 0x000e220000000800 */
[----:B------:R-:W-:Y:S01]  /*5e70*/  ULDC UR5, c[0x0][0x658] ;  /* 0x0001960000057ab9 */ /* 0x000fe20000000800 */
[----:B------:R-:W-:Y:S01]  /*5e80*/  UMOV UR7, 0xffffffff ;  /* 0xffffffff00077882 */ /* 0x000fe20000000000 */
[----:B------:R-:W-:Y:S01]  /*5e90*/  ULDC UR6, c[0x0][0xc] ;  /* 0x0000030000067ab9 */ /* 0x000fe20000000800 */
[----:B------:R-:W-:Y:S01]  /*5ea0*/  USHF.L.U32 UR8, UR7, UR5, URZ ;  /* 0x0000000507087299 */ /* 0x000fe2000800063f */
[----:B------:R-:W-:Y:S01]  /*5eb0*/  BSSY B0, `(.L_x_173) ;  /* 0x00000cc000007945 */ /* 0x000fe20003800000 */
[----:B------:R-:W-:Y:S01]  /*5ec0*/  UMOV UR9, 0x1 ;  /* 0x0000000100097882 */ /* 0x000fe20000000000 */
[----:B------:R-:W-:Y:S01]  /*5ed0*/  ULDC UR7, c[0x0][0x10] ;  /* 0x0000040000077ab9 */ /* 0x000fe20000000800 */
[----:B------:R-:W1:Y:S01]  /*5ee0*/  S2UR UR10, SR_CgaCtaId ;  /* 0x00000000000a79c3 */ /* 0x000e620000008800 */
[----:B------:R-:W-:Y:S01]  /*5ef0*/  UIMAD.WIDE.U32 UR6, UR6, UR7, URZ ;  /* 0x00000007060672a5 */ /* 0x000fe2000f8e003f */
[----:B------:R-:W-:Y:S01]  /*5f00*/  IMAD.MOV.U32 R11, RZ, RZ, 0x1 ;  /* 0x00000001ff0b7424 */ /* 0x000fe200078e00ff */
[----:B------:R-:W-:Y:S01]  /*5f10*/  USHF.L.U32 UR17, UR9, UR5, URZ ;  /* 0x0000000509117299 */ /* 0x000fe2000800063f */
[----:B------:R-:W-:Y:S01]  /*5f20*/  LOP3.LUT R8, R19, 0x2, RZ, 0xfc, !PT ;  /* 0x0000000213087812 */ /* 0x000fe200078efcff */
[----:B------:R-:W-:Y:S01]  /*5f30*/  ULDC UR4, c[0x0][0x600] ;  /* 0x0001800000047ab9 */ /* 0x000fe20000000800 */
[----:B------:R-:W-:Y:S01]  /*5f40*/  ULDC UR5, c[0x0][0x14] ;  /* 0x0000050000057ab9 */ /* 0x000fe20000000800 */
[----:B------:R-:W-:-:S02]  /*5f50*/  UIADD3 UR4, UR4, -0x1, URZ ;  /* 0xffffffff04047890 */ /* 0x000fc4000fffe03f */
[----:B------:R-:W-:Y:S02]  /*5f60*/  UIMAD.WIDE.U32 UR22, UR6, UR5, URZ ;  /* 0x00000005061672a5 */ /* 0x000fe4000f8e003f */
[----:B------:R-:W-:Y:S02]  /*5f70*/  UIMAD UR13, UR7, UR5, URZ ;  /* 0x00000005070d72a4 */ /* 0x000fe4000f8e023f */
[----:B------:R-:W-:Y:S02]  /*5f80*/  ULOP3.LUT UR16, URZ, UR8, URZ, 0x33, !UPT ;  /* 0x000000083f107292 */ /* 0x000fe4000f8e333f */
[----:B------:R-:W-:Y:S01]  /*5f90*/  UIADD3 UR13, UR23, UR13, URZ ;  /* 0x0000000d170d7290 */ /* 0x000fe2000fffe03f */
[----:B0-----:R-:W-:Y:S01]  /*5fa0*/  VIADD R0, R0, 0x3f ;  /* 0x0000003f00007836 */ /* 0x001fe20000000000 */
[----:B------:R-:W-:-:S04]  /*5fb0*/  ULDC.64 UR24, c[0x0][0x198] ;  /* 0x0000660000187ab9 */ /* 0x000fc80000000a00 */
[----:B------:R-:W-:Y:S01]  /*5fc0*/  SHF.R.S32.HI R3, RZ, 0x1f, R0 ;  /* 0x0000001fff037819 */ /* 0x000fe20000011400 */
[----:B-1----:R-:W-:-:S03]  /*5fd0*/  IMAD.U32 R9, RZ, RZ, UR10 ;  /* 0x0000000aff097e24 */ /* 0x002fc6000f8e00ff */
[----:B------:R-:W-:Y:S01]  /*5fe0*/  LEA.HI R3, R3, R0, RZ, 0x6 ;  /* 0x0000000003037211 */ /* 0x000fe200078f30ff */
[----:B------:R-:W-:-:S03]  /*5ff0*/  IMAD.MOV.U32 R0, RZ, RZ, 0x1 ;  /* 0x00000001ff007424 */ /* 0x000fc600078e00ff */
[----:B------:R-:W-:Y:S01]  /*6000*/  SHF.R.S32.HI R10, RZ, 0x6, R3 ;  /* 0x00000006ff0a7819 */ /* 0x000fe20000011403 */
[----:B------:R-:W-:Y:S01]  /*6010*/  IMAD.MOV.U32 R3, RZ, RZ, RZ ;  /* 0x000000ffff037224 */ /* 0x000fe200078e00ff */
[----:B------:R-:W-:-:S03]  /*6020*/  LEA R12, R9, 0x200, 0xa ;  /* 0x00000200090c7811 */ /* 0x000fc600078e50ff */
[----:B------:R-:W-:-:S07]  /*6030*/  VIADD R13, R10, 0x1 ;  /* 0x000000010a0d7836 */ /* 0x000fce0000000000 */
.L_x_184:
[----:B------:R-:W-:-:S03]  /*6040*/  UMOV UR5, 0xffffffff ;  /* 0xffffffff00057882 */ /* 0x000fc60000000000 */
[----:B------:R-:W-:Y:S05]  /*6050*/  BRA.DIV UR5, `(.L_x_174) ;  /* 0x0000001605187947 */ /* 0x000fea000b800000 */
[----:B------:R-:W-:-:S13]  /*6060*/  ELECT P6, URZ, PT ;  /* 0x00000000003f782f */ /* 0x000fda00038c0000 */
.L_x_205:
[----:B------:R-:W0:Y:S01]  /*6070*/  LDC R4, c[0x0][0x28c] ;  /* 0x0000a300ff047b82 */ /* 0x000e220000000800 */
[----:B------:R-:W-:Y:S01]  /*6080*/  BSSY B1, `(.L_x_175) ;  /* 0x000003a000017945 */ /* 0x000fe20003800000 */
[----:B0-----:R-:W-:-:S13]  /*6090*/  ISETP.LT.OR P6, PT, R4, 0x1, !P6 ;  /* 0x000000010400780c */ /* 0x001fda00077c1670 */
[----:B------:R-:W-:Y:S05]  /*60a0*/  @P6 BRA `(.L_x_176) ;  /* 0x0000000000dc6947 */ /* 0x000fea0003800000 */
[----:B------:R-:W-:Y:S02]  /*60b0*/  IMAD R20, R20, 0x8, R9 ;  /* 0x0000000814147824 */ /* 0x000fe400078e0209 */
[----:B------:R-:W-:Y:S02]  /*60c0*/  IMAD.SHL.U32 R21, R7, 0x80, RZ ;  /* 0x0000008007157824 */ /* 0x000fe400078e00ff */
[----:B------:R-:W-:Y:S02]  /*60d0*/  IMAD.MOV.U32 R24, RZ, RZ, RZ ;  /* 0x000000ffff187224 */ /* 0x000fe400078e00ff */
[----:B------:R-:W-:Y:S02]  /*60e0*/  IMAD.MOV.U32 R4, RZ, RZ, R13 ;  /* 0x000000ffff047224 */ /* 0x000fe400078e000d */
[----:B------:R-:W-:Y:S02]  /*60f0*/  IMAD.MOV.U32 R5, RZ, RZ, R0 ;  /* 0x000000ffff057224 */ /* 0x000fe400078e0000 */
[----:B------:R-:W-:-:S02]  /*6100*/  IMAD.MOV.U32 R7, RZ, RZ, R3 ;  /* 0x000000ffff077224 */ /* 0x000fc400078e0003 */
[----:B------:R-:W-:-:S07]  /*6110*/  IMAD.SHL.U32 R20, R20, 0x10, RZ ;  /* 0x0000001014147824 */ /* 0x000fce00078e00ff */
.L_x_179:
[----:B------:R-:W0:Y:S01]  /*6120*/  S2UR UR5, SR_CgaCtaId ;  /* 0x00000000000579c3 */ /* 0x000e220000008800 */
[----:B------:R-:W-:Y:S02]  /*6130*/  MOV R14, 0x400 ;  /* 0x00000400000e7802 */ /* 0x000fe40000000f00 */
[----:B------:R-:W-:-:S13]  /*6140*/  LOP3.LUT P1, RZ, R18, 0x7f, RZ, 0xc0, !PT ;  /* 0x0000007f12ff7812 */ /* 0x000fda000782c0ff */
[----:B------:R-:W1:Y:S01]  /*6150*/  @!P1 LDC R15, c[0x0][0x500] ;  /* 0x00014000ff0f9b82 */ /* 0x000e620000000800 */
[----:B0-----:R-:W-:-:S05]  /*6160*/  IMAD.U32 R9, RZ, RZ, UR5 ;  /* 0x00000005ff097e24 */ /* 0x001fca000f8e00ff */
[----:B------:R-:W-:Y:S02]  /*6170*/  LEA R22, R9, R14, 0x18 ;  /* 0x0000000e09167211 */ /* 0x000fe400078ec0ff */
[----:B------:R-:W-:-:S03]  /*6180*/  SHF.L.U32 R14, R5, 0x1f, RZ ;  /* 0x0000001f050e7819 */ /* 0x000fc600000006ff */
[----:B------:R-:W-:-:S04]  /*6190*/  IMAD R23, R7, 0x8, R22 ;  /* 0x0000000807177824 */ /* 0x000fc800078e0216 */
[----:B------:R-:W0:Y:S02]  /*61a0*/  SYNCS.PHASECHK.TRANS64.TRYWAIT P0, [R23+URZ+0x70], R14 ;  /* 0x0000700e170075a7 */ /* 0x000e24000800017f */
[----:B01----:R-:W-:Y:S05]  /*61b0*/  @!P0 BRA `(.L_x_177) ;  /* 0x0000001000e08947 */ /* 0x003fea0003800000 */
.L_x_206:
[----:B0-----:R-:W-:Y:S01]  /*61c0*/  PRMT R14, R8, 0x9910, RZ ;  /* 0x00009910080e7816 */ /* 0x001fe200000000ff */
[----:B------:R0:W-:Y:S03]  /*61d0*/  @!P1 SYNCS.ARRIVE.TRANS64 RZ, [R23+URZ], R15 ;  /* 0x0000000f17ff99a7 */ /* 0x0001e6000800003f */
[----:B------:R-:W-:-:S13]  /*61e0*/  ISETP.NE.AND P0, PT, R14, 0x2, PT ;  /* 0x000000020e00780c */ /* 0x000fda0003f05270 */
[----:B0-----:R-:W-:Y:S05]  /*61f0*/  @P0 BRA `(.L_x_178) ;  /* 0x0000000000040947 */ /* 0x001fea0003800000 */
[----:B------:R-:W-:Y:S01]  /*6200*/  BPT.TRAP 0x1 ;  /* 0x000000040000795c */ /* 0x000fe20000300000 */
.L_x_178:
[C---:B------:R-:W-:Y:S01]  /*6210*/  IMAD R14, R7.reuse, 0x2000, R12 ;  /* 0x00002000070e7824 */ /* 0x040fe200078e020c */
[----:B------:R-:W-:Y:S01]  /*6220*/  R2UR UR8, R22 ;  /* 0x00000000160872ca */ /* 0x000fe200000e0000 */
[----:B------:R-:W-:Y:S01]  /*6230*/  IMAD R22, R7, 0x2000, R22 ;  /* 0x0000200007167824 */ /* 0x000fe200078e0216 */
[----:B------:R-:W-:Y:S01]  /*6240*/  R2UR UR18, R20 ;  /* 0x00000000141272ca */ /* 0x000fe200000e0000 */
[----:B------:R-:W-:Y:S01]  /*6250*/  VIADD R4, R4, 0xffffffff ;  /* 0xffffffff04047836 */ /* 0x000fe20000000000 */
[----:B------:R-:W-:Y:S01]  /*6260*/  R2UR UR5, R14 ;  /* 0x000000000e0572ca */ /* 0x000fe200000e0000 */
[----:B------:R-:W-:Y:S01]  /*6270*/  UIADD3 UR6, UP0, UR24, 0xf0, URZ ;  /* 0x000000f018067890 */ /* 0x000fe2000ff1e03f */
[----:B------:R-:W-:Y:S01]  /*6280*/  R2UR UR11, R22 ;  /* 0x00000000160b72ca */ /* 0x000fe200000e0000 */
[----:B------:R-:W-:Y:S01]  /*6290*/  UIADD3 UR26, UP1, UR24, 0x1f0, URZ ;  /* 0x000001f0181a7890 */ /* 0x000fe2000ff3e03f */
[----:B------:R-:W-:Y:S01]  /*62a0*/  R2UR UR9, R23 ;  /* 0x00000000170972ca */ /* 0x000fe200000e0000 */
[----:B------:R-:W-:Y:S01]  /*62b0*/  UIADD3.X UR7, URZ, UR25, URZ, UP0, !UPT ;  /* 0x000000193f077290 */ /* 0x000fe200087fe43f */
[----:B------:R-:W-:Y:S01]  /*62c0*/  R2UR UR10, R24 ;  /* 0x00000000180a72ca */ /* 0x000fe200000e0000 */
[----:B------:R-:W-:Y:S01]  /*62d0*/  VIADD R7, R7, 0x1 ;  /* 0x0000000107077836 */ /* 0x000fe20000000000 */
[----:B------:R-:W-:Y:S01]  /*62e0*/  R2UR UR12, R6 ;  /* 0x00000000060c72ca */ /* 0x000fe200000e0000 */
[----:B------:R-:W-:Y:S01]  /*62f0*/  UIADD3.X UR27, URZ, UR25, URZ, UP1, !UPT ;  /* 0x000000193f1b7290 */ /* 0x000fe20008ffe43f */
[----:B------:R-:W-:Y:S01]  /*6300*/  R2UR UR19, R21 ;  /* 0x00000000151372ca */ /* 0x000fe200000e0000 */
[----:B------:R-:W-:Y:S01]  /*6310*/  UMOV UR20, 0xff0000 ;  /* 0x00ff000000147882 */ /* 0x000fe20000000000 */
[----:B------:R-:W-:Y:S01]  /*6320*/  ISETP.GT.AND P1, PT, R4, 0x1, PT ;  /* 0x000000010400780c */ /* 0x000fe20003f24270 */
[----:B------:R-:W-:Y:S01]  /*6330*/  UIADD3 UR8, UR8, UR5, URZ ;  /* 0x0000000508087290 */ /* 0x000fe2000fffe03f */
[----:B------:R-:W-:Y:S01]  /*6340*/  ISETP.NE.AND P0, PT, R7, 0xe, PT ;  /* 0x0000000e0700780c */ /* 0x000fe20003f05270 */
[----:B------:R-:W-:Y:S01]  /*6350*/  UIADD3 UR5, UR11, 0x1c200, URZ ;  /* 0x0001c2000b057890 */ /* 0x000fe2000fffe03f */
[----:B------:R-:W-:Y:S01]  /*6360*/  VIADD R24, R24, 0x40 ;  /* 0x0000004018187836 */ /* 0x000fe20000000000 */
[----:B------:R-:W-:Y:S01]  /*6370*/  UMOV UR14, 0x0 ;  /* 0x00000000000e7882 */ /* 0x000fe20000000000 */
[----:B------:R-:W-:Y:S01]  /*6380*/  UMOV UR15, 0x10000000 ;  /* 0x10000000000f7882 */ /* 0x000fe20000000000 */
[----:B------:R-:W-:Y:S01]  /*6390*/  UMOV UR11, UR18 ;  /* 0x00000012000b7c82 */ /* 0x000fe20008000000 */
[----:B------:R-:W-:-:S02]  /*63a0*/  SEL R14, RZ, 0x1, P0 ;  /* 0x00000001ff0e7807 */ /* 0x000fc40000000000 */
[----:B------:R0:W-:Y:S01]  /*63b0*/  UTMALDG.3D.MULTICAST [UR8], [UR6], UR20, desc[UR14] ;  /* 0x00000e08060073b4 */ /* 0x0001e20008011814 */
[----:B------:R-:W-:Y:S02]  /*63c0*/  SEL R7, R7, RZ, P0 ;  /* 0x000000ff07077207 */ /* 0x000fe40000000000 */
[----:B------:R-:W-:Y:S01]  /*63d0*/  LOP3.LUT R5, R5, R14, RZ, 0x3c, !PT ;  /* 0x0000000e05057212 */ /* 0x000fe200078e3cff */
[----:B0-----:R-:W-:Y:S01]  /*63e0*/  UMOV UR8, UR5 ;  /* 0x0000000500087c82 */ /* 0x001fe20008000000 */
[----:B------:R-:W-:Y:S02]  /*63f0*/  UMOV UR11, UR19 ;  /* 0x00000013000b7c82 */ /* 0x000fe40008000000 */
[----:B------:R0:W-:Y:S02]  /*6400*/  UTMALDG.3D [UR8], [UR26], desc[UR14] ;  /* 0x00000e081a0075b4 */ /* 0x0001e40008011000 */
[----:B0-----:R-:W-:Y:S05]  /*6410*/  @P1 BRA `(.L_x_179) ;  /* 0xfffffffc00401947 */ /* 0x001fea000383ffff */
.L_x_176:
[----:B------:R-:W-:Y:S05]  /*6420*/  BSYNC B1 ;  /* 0x0000000000017941 */ /* 0x000fea0003800000 */
.L_x_175:
[----:B------:R-:W-:Y:S01]  /*6430*/  LOP3.LUT P1, RZ, R11, 0xff, RZ, 0xc0, !PT ;  /* 0x000000ff0bff7812 */ /* 0x000fe2000782c0ff */
[C---:B------:R-:W-:Y:S01]  /*6440*/  IMAD.IADD R6, R10.reuse, 0x1, R3 ;  /* 0x000000010a067824 */ /* 0x040fe200078e0203 */
[----:B------:R-:W-:Y:S01]  /*6450*/  ULDC.64 UR6, c[0x0][0x650] ;  /* 0x0001940000067ab9 */ /* 0x000fe20000000a00 */
[----:B------:R-:W-:Y:S01]  /*6460*/  ISETP.GE.U32.AND P2, PT, R10, 0xe, PT ;  /* 0x0000000e0a00780c */ /* 0x000fe20003f46070 */
[----:B------:R-:W-:Y:S01]  /*6470*/  BSSY B1, `(.L_x_180) ;  /* 0x000006d000017945 */ /* 0x000fe20003800000 */
[----:B------:R-:W-:Y:S01]  /*6480*/  IMAD.MOV.U32 R20, RZ, RZ, -0x1 ;  /* 0xffffffffff147424 */ /* 0x000fe200078e00ff */
[----:B------:R-:W-:Y:S01]  /*6490*/  ISETP.GT.U32.AND P0, PT, R6, 0xd, PT ;  /* 0x0000000d0600780c */ /* 0x000fe20003f04070 */
[----:B------:R-:W-:Y:S01]  /*64a0*/  IMAD.MOV.U32 R7, RZ, RZ, -0x1 ;  /* 0xffffffffff077424 */ /* 0x000fe200078e00ff */
[----:B------:R-:W-:Y:S02]  /*64b0*/  SHF.R.U32.HI R4, RZ, 0x1, R6 ;  /* 0x00000001ff047819 */ /* 0x000fe40000011606 */
[----:B------:R-:W-:-:S02]  /*64c0*/  ISETP.LT.U32.AND P0, PT, R10, 0xe, P0 ;  /* 0x0000000e0a00780c */ /* 0x000fc40000701070 */
[----:B------:R-:W-:Y:S01]  /*64d0*/  PRMT R11, RZ, 0x7610, R11 ;  /* 0x00007610ff0b7816 */ /* 0x000fe2000000000b */
[----:B------:R-:W0:Y:S01]  /*64e0*/  @P1 S2R R9, SR_CgaCtaId ;  /* 0x0000000000091919 */ /* 0x000e220000008800 */
[----:B------:R-:W-:Y:S01]  /*64f0*/  @P1 MOV R14, 0x400 ;  /* 0x00000400000e1802 */ /* 0x000fe20000000f00 */
[----:B------:R-:W-:Y:S01]  /*6500*/  IMAD.WIDE.U32 R4, R4, -0x6db6db6d, RZ ;  /* 0x9249249304047825 */ /* 0x000fe200078e00ff */
[----:B------:R-:W-:-:S04]  /*6510*/  SEL R3, RZ, 0x1, !P0 ;  /* 0x00000001ff037807 */ /* 0x000fc80004000000 */
[----:B------:R-:W-:Y:S02]  /*6520*/  SHF.R.U32.HI R5, RZ, 0x2, R5 ;  /* 0x00000002ff057819 */ /* 0x000fe40000011605 */
[----:B------:R-:W-:Y:S02]  /*6530*/  LOP3.LUT R0, R0, R3, RZ, 0x3c, !PT ;  /* 0x0000000300007212 */ /* 0x000fe400078e3cff */
[----:B------:R-:W-:Y:S01]  /*6540*/  PRMT R4, RZ, 0x7610, R4 ;  /* 0x00007610ff047816 */ /* 0x000fe20000000004 */
[----:B------:R-:W-:Y:S01]  /*6550*/  IMAD R3, R5, -0xe, R6 ;  /* 0xfffffff205037824 */ /* 0x000fe200078e0206 */
[----:B------:R-:W-:Y:S01]  /*6560*/  @P2 LOP3.LUT R0, R0, 0x1, R5, 0x78, !PT ;  /* 0x0000000100002812 */ /* 0x000fe200078e7805 */
[----:B------:R-:W-:Y:S01]  /*6570*/  IMAD.MOV.U32 R6, RZ, RZ, -0x1 ;  /* 0xffffffffff067424 */ /* 0x000fe200078e00ff */
[----:B0-----:R-:W-:-:S04]  /*6580*/  @P1 LEA R14, R9, R14, 0x18 ;  /* 0x0000000e090e1211 */ /* 0x001fc800078ec0ff */
[----:B------:R0:W-:Y:S01]  /*6590*/  @P1 SYNCS.ARRIVE.TRANS64.A1T0 RZ, [R14+URZ+0xf8], RZ ;  /* 0x0000f8ff0eff19a7 */ /* 0x0001e2000810003f */
[----:B------:R-:W-:-:S04]  /*65a0*/  IADD3 R16, P1, R16, UR22, RZ ;  /* 0x0000001610107c10 */ /* 0x000fc8000ff3e0ff */
[----:B------:R-:W-:Y:S02]  /*65b0*/  IADD3.X R17, R17, UR13, RZ, P1, !PT ;  /* 0x0000000d11117c10 */ /* 0x000fe40008ffe4ff */
[----:B------:R-:W-:-:S04]  /*65c0*/  ISETP.GE.U32.AND P0, PT, R16, UR6, PT ;  /* 0x0000000610007c0c */ /* 0x000fc8000bf06070 */
[----:B------:R-:W-:-:S13]  /*65d0*/  ISETP.GE.U32.AND.EX P0, PT, R17, UR7, PT, P0 ;  /* 0x0000000711007c0c */ /* 0x000fda000bf06100 */
[----:B0-----:R-:W-:Y:S05]  /*65e0*/  @P0 BRA `(.L_x_181) ;  /* 0x0000000400540947 */ /* 0x001fea0003800000 */
[----:B------:R-:W0:Y:S01]  /*65f0*/  S2R R15, SR_CTAID.X ;  /* 0x00000000000f7919 */ /* 0x000e220000002500 */
[----:B------:R-:W-:Y:S01]  /*6600*/  ULDC.64 UR6, c[0x0][0x628] ;  /* 0x00018a0000067ab9 */ /* 0x000fe20000000a00 */
[----:B------:R-:W-:Y:S01]  /*6610*/  ULDC UR8, c[0x0][0x630] ;  /* 0x00018c0000087ab9 */ /* 0x000fe20000000800 */
[----:B------:R-:W-:Y:S01]  /*6620*/  ISETP.NE.U32.AND P0, PT, RZ, UR6, PT ;  /* 0x00000006ff007c0c */ /* 0x000fe2000bf05070 */
[----:B------:R-:W1:Y:S01]  /*6630*/  S2R R20, SR_CTAID.Y ;  /* 0x0000000000147919 */ /* 0x000e620000002600 */
[----:B------:R-:W-:Y:S01]  /*6640*/  ULDC UR9, c[0x0][0x150] ;  /* 0x0000540000097ab9 */ /* 0x000fe20000000800 */
[----:B------:R-:W-:Y:S01]  /*6650*/  IMAD.MOV.U32 R4, RZ, RZ, R16 ;  /* 0x000000ffff047224 */ /* 0x000fe200078e0010 */
[----:B------:R-:W-:Y:S01]  /*6660*/  ISETP.NE.AND.EX P0, PT, RZ, UR7, PT, P0 ;  /* 0x00000007ff007c0c */ /* 0x000fe2000bf05300 */
[----:B------:R-:W-:Y:S01]  /*6670*/  IMAD.MOV.U32 R5, RZ, RZ, R17 ;  /* 0x000000ffff057224 */ /* 0x000fe200078e0011 */
[----:B0-----:R-:W-:-:S11]  /*6680*/  I2FP.F32.U32 R22, R15 ;  /* 0x0000000f00167245 */ /* 0x001fd60000201000 */
[----:B------:R-:W-:Y:S05]  /*6690*/  @!P0 BRA `(.L_x_182) ;  /* 0x0000000000288947 */ /* 0x000fea0003800000 */
[----:B------:R-:W-:Y:S02]  /*66a0*/  ULDC UR5, c[0x0][0x634] ;  /* 0x00018d0000057ab9 */ /* 0x000fe40000000800 */
[----:B------:R-:W-:-:S05]  /*66b0*/  IADD3 R5, P0, R16, UR5, RZ ;  /* 0x0000000510057c10 */ /* 0x000fca000ff1e0ff */
[----:B------:R-:W-:-:S04]  /*66c0*/  IMAD.X R21, RZ, RZ, R17, P0 ;  /* 0x000000ffff157224 */ /* 0x000fc800000e0611 */
[----:B------:R-:W-:-:S04]  /*66d0*/  IMAD.WIDE.U32 R6, R21, UR6, RZ ;  /* 0x0000000615067c25 */ /* 0x000fc8000f8e00ff */
[----:B------:R-:W-:-:S04]  /*66e0*/  IMAD.WIDE.U32 R6, P0, R5, UR7, R6 ;  /* 0x0000000705067c25 */ /* 0x000fc8000f800006 */
[----:B------:R-:W-:-:S04]  /*66f0*/  IMAD.WIDE.U32 R4, R5, UR6, RZ ;  /* 0x0000000605047c25 */ /* 0x000fc8000f8e00ff */
[----:B------:R-:W-:Y:S01]  /*6700*/  IMAD.MOV.U32 R4, RZ, RZ, R7 ;  /* 0x000000ffff047224 */ /* 0x000fe200078e0007 */
[----:B------:R-:W-:Y:S01]  /*6710*/  IADD3 RZ, P1, R5, R6, RZ ;  /* 0x0000000605ff7210 */ /* 0x000fe20007f3e0ff */
[----:B------:R-:W-:-:S04]  /*6720*/  IMAD.X R5, RZ, RZ, RZ, P0 ;  /* 0x000000ffff057224 */ /* 0x000fc800000e06ff */
[----:B------:R-:W-:-:S08]  /*6730*/  IMAD.WIDE.U32.X R4, R21, UR7, R4, P1 ;  /* 0x0000000715047c25 */ /* 0x000fd000088e0404 */
.L_x_182:
[--C-:B------:R-:W-:Y:S01]  /*6740*/  SHF.R.U64 R14, R4, UR8, R5.reuse ;  /* 0x00000008040e7c19 */ /* 0x100fe20008001205 */
[----:B------:R-:W-:Y:S01]  /*6750*/  FMUL R22, R22, UR9 ;  /* 0x0000000916167c20 */ /* 0x000fe20008400000 */
[----:B------:R-:W-:Y:S01]  /*6760*/  SHF.R.U32.HI R4, RZ, UR8, R5 ;  /* 0x00000008ff047c19 */ /* 0x000fe20008011605 */
[----:B------:R-:W0:Y:S01]  /*6770*/  LDC R6, c[0x0][0x144] ;  /* 0x00005100ff067b82 */ /* 0x000e220000000800 */
[----:B------:R-:W-:Y:S01]  /*6780*/  IADD3 R5, P0, RZ, -R14, RZ ;  /* 0x8000000eff057210 */ /* 0x000fe20007f1e0ff */
[----:B------:R-:W-:Y:S01]  /*6790*/  ULDC UR5, c[0x0][0x154] ;  /* 0x0000550000057ab9 */ /* 0x000fe20000000800 */
[----:B-1----:R-:W-:Y:S01]  /*67a0*/  I2FP.F32.U32 R7, R20 ;  /* 0x0000001400077245 */ /* 0x002fe20000201000 */
[----:B------:R-:W1:Y:S01]  /*67b0*/  F2I.U32.TRUNC.NTZ R22, R22 ;  /* 0x0000001600167305 */ /* 0x000e62000020f000 */
[----:B------:R-:W-:Y:S01]  /*67c0*/  ULDC.64 UR6, c[0x0][0x620] ;  /* 0x0001880000067ab9 */ /* 0x000fe20000000a00 */
[----:B------:R-:W-:Y:S01]  /*67d0*/  IMAD.X R4, RZ, RZ, ~R4, P0 ;  /* 0x000000ffff047224 */ /* 0x000fe200000e0e04 */
[----:B------:R-:W-:Y:S01]  /*67e0*/  ISETP.NE.AND P2, PT, R2, 0x1, PT ;  /* 0x000000010200780c */ /* 0x000fe20003f45270 */
[----:B------:R-:W-:Y:S01]  /*67f0*/  FMUL R23, R7, UR5 ;  /* 0x0000000507177c20 */ /* 0x000fe20008400000 */
[----:B------:R-:W2:Y:S01]  /*6800*/  LDC R25, c[0x0][0x148] ;  /* 0x00005200ff197b82 */ /* 0x000ea20000000800 */
[----:B------:R-:W-:Y:S01]  /*6810*/  IMAD R4, R4, UR6, RZ ;  /* 0x0000000604047c24 */ /* 0x000fe2000f8e02ff */
[----:B------:R-:W-:-:S03]  /*6820*/  ULDC UR5, c[0x0][0x618] ;  /* 0x0001860000057ab9 */ /* 0x000fc60000000800 */
[----:B------:R-:W3:Y:S01]  /*6830*/  F2I.U32.TRUNC.NTZ R23, R23 ;  /* 0x0000001700177305 */ /* 0x000ee2000020f000 */
[C---:B------:R-:W-:Y:S02]  /*6840*/  IMAD R7, R5.reuse, UR7, R4 ;  /* 0x0000000705077c24 */ /* 0x040fe4000f8e0204 */
[----:B------:R-:W-:Y:S01]  /*6850*/  IMAD.WIDE.U32 R4, R5, UR6, R16 ;  /* 0x0000000605047c25 */ /* 0x000fe2000f8e0010 */
[----:B------:R-:W-:Y:S02]  /*6860*/  ULDC.64 UR6, c[0x0][0x640] ;  /* 0x0001900000067ab9 */ /* 0x000fe40000000a00 */
[----:B------:R-:W-:Y:S01]  /*6870*/  ISETP.NE.U32.AND P0, PT, RZ, UR6, PT ;  /* 0x00000006ff007c0c */ /* 0x000fe2000bf05070 */
[----:B------:R-:W-:Y:S02]  /*6880*/  IMAD.IADD R5, R5, 0x1, R7 ;  /* 0x0000000105057824 */ /* 0x000fe400078e0207 */
[----:B-1----:R-:W-:Y:S01]  /*6890*/  IMAD.MOV R22, RZ, RZ, -R22 ;  /* 0x000000ffff167224 */ /* 0x002fe200078e0a16 */
[----:B------:R-:W-:-:S02]  /*68a0*/  ISETP.NE.AND.EX P0, PT, RZ, UR7, PT, P0 ;  /* 0x00000007ff007c0c */ /* 0x000fc4000bf05300 */
[----:B------:R-:W-:Y:S01]  /*68b0*/  SHF.R.U64 R21, R4, UR5, R5 ;  /* 0x0000000504157c19 */ /* 0x000fe20008001205 */
[----:B0-----:R-:W-:Y:S01]  /*68c0*/  IMAD R15, R6, R22, R15 ;  /* 0x00000016060f7224 */ /* 0x001fe200078e020f */
[----:B------:R-:W-:Y:S01]  /*68d0*/  SHF.R.U32.HI R4, RZ, UR5, R5 ;  /* 0x00000005ff047c19 */ /* 0x000fe20008011605 */
[----:B------:R-:W-:Y:S01]  /*68e0*/  ULDC UR5, c[0x0][0x608] ;  /* 0x0001820000057ab9 */ /* 0x000fe20000000800 */
[----:B---3--:R-:W-:Y:S02]  /*68f0*/  IMAD.MOV R6, RZ, RZ, -R23 ;  /* 0x000000ffff067224 */ /* 0x008fe400078e0a17 */
[--C-:B------:R-:W-:Y:S02]  /*6900*/  SHF.R.U64 R22, R21, UR5, R4.reuse ;  /* 0x0000000515167c19 */ /* 0x100fe40008001204 */
[----:B------:R-:W-:Y:S01]  /*6910*/  SHF.R.U32.HI R5, RZ, UR5, R4 ;  /* 0x00000005ff057c19 */ /* 0x000fe20008011604 */
[----:B------:R-:W-:Y:S01]  /*6920*/  ULDC UR5, c[0x0][0x658] ;  /* 0x0001960000057ab9 */ /* 0x000fe20000000800 */
[----:B--2---:R-:W-:-:S02]  /*6930*/  @P2 IMAD R15, R25, R6, R20 ;  /* 0x00000006190f2224 */ /* 0x004fc400078e0214 */
[--C-:B------:R-:W-:Y:S02]  /*6940*/  SHF.R.U64 R20, R22, UR5, R5.reuse ;  /* 0x0000000516147c19 */ /* 0x100fe40008001205 */
[----:B------:R-:W-:-:S03]  /*6950*/  SHF.R.U32.HI R23, RZ, UR5, R5 ;  /* 0x00000005ff177c19 */ /* 0x000fc60008011605 */
[----:B------:R-:W-:Y:S02]  /*6960*/  IMAD.MOV.U32 R6, RZ, RZ, R20 ;  /* 0x000000ffff067224 */ /* 0x000fe400078e0014 */
[----:B------:R-:W-:Y:S01]  /*6970*/  IMAD.MOV.U32 R5, RZ, RZ, R23 ;  /* 0x000000ffff057224 */ /* 0x000fe200078e0017 */
[----:B------:R-:W-:Y:S06]  /*6980*/  @!P0 BRA `(.L_x_183) ;  /* 0x00000000002c8947 */ /* 0x000fec0003800000 */
        /* <DEDUP_REMOVED lines=9> */
[----:B------:R-:W-:-:S04]  /*6a20*/  IMAD.WIDE.U32.X R4, R23, UR7, R4, P1 ;  /* 0x0000000717047c25 */ /* 0x000fc800088e0404 */
[----:B------:R-:W-:-:S07]  /*6a30*/  IMAD.MOV.U32 R6, RZ, RZ, R4 ;  /* 0x000000ffff067224 */ /* 0x000fce00078e0004 */
.L_x_183:
[----:B------:R-:W-:Y:S01]  /*6a40*/  ULDC UR5, c[0x0][0x648] ;  /* 0x0001920000057ab9 */ /* 0x000fe20000000800 */
[----:B------:R-:W-:Y:S01]  /*6a50*/  LOP3.LUT R4, R22, UR16, RZ, 0xc0, !PT ;  /* 0x0000001016047c12 */ /* 0x000fe2000f8ec0ff */
[----:B------:R-:W-:Y:S01]  /*6a60*/  ULDC UR6, c[0x0][0x610] ;  /* 0x0001840000067ab9 */ /* 0x000fe20000000800 */
[----:B------:R-:W-:Y:S01]  /*6a70*/  SHF.R.U64 R5, R6, UR5, R5 ;  /* 0x0000000506057c19 */ /* 0x000fe20008001205 */
[----:B------:R-:W-:Y:S01]  /*6a80*/  ULDC UR5, c[0x0][0x638] ;  /* 0x00018e0000057ab9 */ /* 0x000fe20000000800 */
[----:B------:R-:W-:Y:S01]  /*6a90*/  LOP3.LUT R21, R21, UR4, RZ, 0xc0, !PT ;  /* 0x0000000415157c12 */ /* 0x000fe2000f8ec0ff */
[----:B------:R-:W-:Y:S02]  /*6aa0*/  IMAD.MOV.U32 R6, RZ, RZ, R14 ;  /* 0x000000ffff067224 */ /* 0x000fe400078e000e */
[----:B------:R-:W-:Y:S02]  /*6ab0*/  IMAD.MOV R7, RZ, RZ, -R5 ;  /* 0x000000ffff077224 */ /* 0x000fe400078e0a05 */
[----:B------:R-:W-:-:S02]  /*6ac0*/  IMAD R4, R5, UR17, R4 ;  /* 0x0000001105047c24 */ /* 0x000fc4000f8e0204 */
[----:B------:R-:W-:Y:S01]  /*6ad0*/  IMAD R20, R7, UR5, R20 ;  /* 0x0000000507147c24 */ /* 0x000fe2000f8e0214 */
[----:B------:R-:W-:Y:S01]  /*6ae0*/  ULDC UR5, c[0x0][0x600] ;  /* 0x0001800000057ab9 */ /* 0x000fe20000000800 */
[----:B------:R-:W-:Y:S02]  /*6af0*/  IMAD R15, R4, UR6, R15 ;  /* 0x00000006040f7c24 */ /* 0x000fe4000f8e020f */
[----:B------:R-:W-:Y:S02]  /*6b00*/  IMAD R20, R20, UR5, R21 ;  /* 0x0000000514147c24 */ /* 0x000fe4000f8e0215 */
[----:B------:R-:W-:-:S03]  /*6b10*/  IMAD.MOV.U32 R4, RZ, RZ, 0x1 ;  /* 0x00000001ff047424 */ /* 0x000fc600078e00ff */
[----:B------:R-:W-:Y:S02]  /*6b20*/  SEL R7, R20, R15, !P2 ;  /* 0x0000000f14077207 */ /* 0x000fe40005000000 */
[----:B------:R-:W-:-:S07]  /*6b30*/  SEL R20, R15, R20, !P2 ;  /* 0x000000140f147207 */ /* 0x000fce0005000000 */
.L_x_181:
[----:B------:R-:W-:Y:S05]  /*6b40*/  BSYNC B1 ;  /* 0x0000000000017941 */ /* 0x000fea0003800000 */
.L_x_180:
[----:B------:R-:W-:-:S13]  /*6b50*/  LOP3.LUT P0, RZ, R4, 0xff, RZ, 0xc0, !PT ;  /* 0x000000ff04ff7812 */ /* 0x000fda000780c0ff */
[----:B------:R-:W-:Y:S05]  /*6b60*/  @P0 BRA `(.L_x_184) ;  /* 0xfffffff400340947 */ /* 0x000fea000383ffff */
[----:B------:R-:W-:Y:S05]  /*6b70*/  BSYNC B0 ;  /* 0x0000000000007941 */ /* 0x000fea0003800000 */
.L_x_173:
[----:B------:R-:W-:-:S03]  /*6b80*/  UMOV UR5, 0xffffffff ;  /* 0xffffffff00057882 */ /* 0x000fc60000000000 */
[----:B------:R-:W-:Y:S05]  /*6b90*/  BRA.DIV UR5, `(.L_x_185) ;  /* 0x0000000a057c7947 */ /* 0x000fea000b800000 */
[----:B------:R-:W-:-:S13]  /*6ba0*/  ELECT P6, URZ, PT ;  /* 0x00000000003f782f */ /* 0x000fda00038c0000 */
.L_x_209:
[----:B------:R-:W-:Y:S04]  /*6bb0*/  BSSY B0, `(.L_x_186) ;  /* 0x0000085000007945 */ /* 0x000fe80003800000 */
[----:B------:R-:W-:Y:S05]  /*6bc0*/  @!P6 BRA `(.L_x_187) ;  /* 0x00000008000ce947 */ /* 0x000fea0003800000 */
[----:B------:R-:W-:-:S04]  /*6bd0*/  LOP3.LUT R19, R19, 0x2, RZ, 0xfc, !PT ;  /* 0x0000000213137812 */ /* 0x000fc800078efcff */
[----:B------:R-:W-:-:S13]  /*6be0*/  ISETP.NE.AND P0, PT, R19, 0x3, PT ;  /* 0x000000031300780c */ /* 0x000fda0003f05270 */
[----:B------:R-:W-:Y:S05]  /*6bf0*/  @!P0 BRA `(.L_x_188) ;  /* 0x0000000000048947 */ /* 0x000fea0003800000 */
[----:B------:R-:W-:Y:S01]  /*6c00*/  BPT.TRAP 0x1 ;  /* 0x000000040000795c */ /* 0x000fe20000300000 */
.L_x_188:
[----:B------:R-:W0:Y:S01]  /*6c10*/  S2R R5, SR_CgaCtaId ;  /* 0x0000000000057919 */ /* 0x000e220000008800 */
[----:B------:R-:W-:Y:S02]  /*6c20*/  MOV R2, 0x400 ;  /* 0x0000040000027802 */ /* 0x000fe40000000f00 */
[----:B------:R-:W-:Y:S02]  /*6c30*/  SHF.L.U32 R4, R0, 0x1f, RZ ;  /* 0x0000001f00047819 */ /* 0x000fe400000006ff */
[----:B0-----:R-:W-:-:S05]  /*6c40*/  LEA R2, R5, R2, 0x18 ;  /* 0x0000000205027211 */ /* 0x001fca00078ec0ff */
[----:B------:R-:W-:-:S04]  /*6c50*/  VIADD R2, R2, 0x70 ;  /* 0x0000007002027836 */ /* 0x000fc80000000000 */
[C---:B------:R-:W-:Y:S02]  /*6c60*/  IMAD R7, R3.reuse, 0x8, R2 ;  /* 0x0000000803077824 */ /* 0x040fe400078e0202 */
[----:B------:R-:W-:Y:S02]  /*6c70*/  VIADD R3, R3, 0x1 ;  /* 0x0000000103037836 */ /* 0x000fe40000000000 */
[----:B------:R-:W0:Y:S03]  /*6c80*/  SYNCS.PHASECHK.TRANS64.TRYWAIT P0, [R7+URZ], R4 ;  /* 0x00000004070075a7 */ /* 0x000e26000800017f */
[----:B------:R-:W-:-:S04]  /*6c90*/  ISETP.NE.AND P1, PT, R3, 0xe, PT ;  /* 0x0000000e0300780c */ /* 0x000fc80003f25270 */
[----:B------:R-:W-:Y:S02]  /*6ca0*/  SEL R5, RZ, 0x1, P1 ;  /* 0x00000001ff057807 */ /* 0x000fe40000800000 */
[----:B------:R-:W-:Y:S02]  /*6cb0*/  SEL R3, R3, RZ, P1 ;  /* 0x000000ff03037207 */ /* 0x000fe40000800000 */
[----:B------:R-:W-:-:S03]  /*6cc0*/  LOP3.LUT R6, R0, R5, RZ, 0x3c, !PT ;  /* 0x0000000500067212 */ /* 0x000fc600078e3cff */
[----:B------:R-:W-:Y:S01]  /*6cd0*/  IMAD R8, R3, 0x8, R2 ;  /* 0x0000000803087824 */ /* 0x000fe200078e0202 */
[----:B------:R-:W-:Y:S01]  /*6ce0*/  SHF.L.U32 R5, R6, 0x1f, RZ ;  /* 0x0000001f06057819 */ /* 0x000fe200000006ff */
[----:B0-----:R-:W-:Y:S06]  /*6cf0*/  @!P0 BRA `(.L_x_189) ;  /* 0x0000000800448947 */ /* 0x001fec0003800000 */
.L_x_210:
[----:B------:R-:W1:Y:S01]  /*6d00*/  SYNCS.PHASECHK.TRANS64.TRYWAIT P0, [R8+URZ], R5 ;  /* 0x00000005080075a7 */ /* 0x000e62000800017f */
[----:B------:R-:W-:-:S05]  /*6d10*/  VIADD R0, R3, 0x1 ;  /* 0x0000000103007836 */ /* 0x000fca0000000000 */
[----:B------:R-:W-:-:S04]  /*6d20*/  ISETP.NE.AND P1, PT, R0, 0xe, PT ;  /* 0x0000000e0000780c */ /* 0x000fc80003f25270 */
[----:B------:R-:W-:Y:S02]  /*6d30*/  SEL R3, RZ, 0x1, P1 ;  /* 0x00000001ff037807 */ /* 0x000fe40000800000 */
[----:B0-----:R-:W-:Y:S02]  /*6d40*/  SEL R7, R0, RZ, P1 ;  /* 0x000000ff00077207 */ /* 0x001fe40000800000 */
[----:B------:R-:W-:-:S03]  /*6d50*/  LOP3.LUT R6, R6, R3, RZ, 0x3c, !PT ;  /* 0x0000000306067212 */ /* 0x000fc600078e3cff */
[----:B------:R-:W-:Y:S01]  /*6d60*/  IMAD R9, R7, 0x8, R2 ;  /* 0x0000000807097824 */ /* 0x000fe200078e0202 */
[----:B------:R-:W-:Y:S01]  /*6d70*/  SHF.L.U32 R4, R6, 0x1f, RZ ;  /* 0x0000001f06047819 */ /* 0x000fe200000006ff */
[----:B-1----:R-:W-:Y:S06]  /*6d80*/  @!P0 BRA `(.L_x_190) ;  /* 0x0000000800348947 */ /* 0x002fec0003800000 */
.L_x_211:
[----:B------:R-:W1:Y:S01]  /*6d90*/  SYNCS.PHASECHK.TRANS64.TRYWAIT P0, [R9+URZ], R4 ;  /* 0x00000004090075a7 */ /* 0x000e62000800017f */
[----:B------:R-:W-:-:S05]  /*6da0*/  VIADD R0, R7, 0x1 ;  /* 0x0000000107007836 */ /* 0x000fca0000000000 */
[----:B------:R-:W-:-:S04]  /*6db0*/  ISETP.NE.AND P1, PT, R0, 0xe, PT ;  /* 0x0000000e0000780c */ /* 0x000fc80003f25270 */
[----:B------:R-:W-:Y:S02]  /*6dc0*/  SEL R3, RZ, 0x1, P1 ;  /* 0x00000001ff037807 */ /* 0x000fe40000800000 */
[----:B------:R-:W-:Y:S02]  /*6dd0*/  SEL R7, R0, RZ, P1 ;  /* 0x000000ff00077207 */ /* 0x000fe40000800000 */
[----:B------:R-:W-:-:S03]  /*6de0*/  LOP3.LUT R6, R6, R3, RZ, 0x3c, !PT ;  /* 0x0000000306067212 */ /* 0x000fc600078e3cff */
[----:B0-----:R-:W-:Y:S01]  /*6df0*/  IMAD R8, R7, 0x8, R2 ;  /* 0x0000000807087824 */ /* 0x001fe200078e0202 */
[----:B------:R-:W-:Y:S01]  /*6e00*/  SHF.L.U32 R5, R6, 0x1f, RZ ;  /* 0x0000001f06057819 */ /* 0x000fe200000006ff */
[----:B-1----:R-:W-:Y:S06]  /*6e10*/  @!P0 BRA `(.L_x_191) ;  /* 0x0000000800248947 */ /* 0x002fec0003800000 */
.L_x_212:
        /* <DEDUP_REMOVED lines=9> */
.L_x_213:
        /* <DEDUP_REMOVED lines=9> */
.L_x_214:
        /* <DEDUP_REMOVED lines=9> */
.L_x_215:
        /* <DEDUP_REMOVED lines=9> */
.L_x_216:
        /* <DEDUP_REMOVED lines=9> */
.L_x_217:
        /* <DEDUP_REMOVED lines=9> */
.L_x_218:
        /* <DEDUP_REMOVED lines=9> */
.L_x_219:
        /* <DEDUP_REMOVED lines=9> */
.L_x_220:
[----:B------:R-:W1:Y:S01]  /*72a0*/  SYNCS.PHASECHK.TRANS64.TRYWAIT P0, [R8+URZ], R5 ;  /* 0x00000005080075a7 */ /* 0x000e62000800017f */
[----:B------:R-:W-:-:S05]  /*72b0*/  VIADD R0, R7, 0x1 ;  /* 0x0000000107007836 */ /* 0x000fca0000000000 */
[----:B------:R-:W-:-:S04]  /*72c0*/  ISETP.NE.AND P1, PT, R0, 0xe, PT ;  /* 0x0000000e0000780c */ /* 0x000fc80003f25270 */
[----:B------:R-:W-:Y:S02]  /*72d0*/  SEL R3, RZ, 0x1, P1 ;  /* 0x00000001ff037807 */ /* 0x000fe40000800000 */
[----:B------:R-:W-:Y:S02]  /*72e0*/  SEL R7, R0, RZ, P1 ;  /* 0x000000ff00077207 */ /* 0x000fe40000800000 */
[----:B0-----:R-:W-:-:S03]  /*72f0*/  LOP3.LUT R9, R6, R3, RZ, 0x3c, !PT ;  /* 0x0000000306097212 */ /* 0x001fc600078e3cff */
[----:B------:R-:W-:Y:S01]  /*7300*/  IMAD R11, R7, 0x8, R2 ;  /* 0x00000008070b7824 */ /* 0x000fe200078e0202 */
[----:B------:R-:W-:Y:S01]  /*7310*/  SHF.L.U32 R6, R9, 0x1f, RZ ;  /* 0x0000001f09067819 */ /* 0x000fe200000006ff */
[----:B-1----:R-:W-:Y:S06]  /*7320*/  @!P0 BRA `(.L_x_200) ;  /* 0x0000000400948947 */ /* 0x002fec0003800000 */
.L_x_221:
[----:B------:R-:W1:Y:S01]  /*7330*/  SYNCS.PHASECHK.TRANS64.TRYWAIT P0, [R11+URZ], R6 ;  /* 0x000000060b0075a7 */ /* 0x000e62000800017f */
[----:B------:R-:W-:-:S05]  /*7340*/  VIADD R0, R7, 0x1 ;  /* 0x0000000107007836 */ /* 0x000fca0000000000 */
[----:B------:R-:W-:-:S04]  /*7350*/  ISETP.NE.AND P1, PT, R0, 0xe, PT ;  /* 0x0000000e0000780c */ /* 0x000fc80003f25270 */
[----:B------:R-:W-:Y:S02]  /*7360*/  SEL R4, RZ, 0x1, P1 ;  /* 0x00000001ff047807 */ /* 0x000fe40000800000 */
[----:B------:R-:W-:Y:S02]  /*7370*/  SEL R3, R0, RZ, P1 ;  /* 0x000000ff00037207 */ /* 0x000fe40000800000 */
[----:B------:R-:W-:Y:S01]  /*7380*/  LOP3.LUT R0, R9, R4, RZ, 0x3c, !PT ;  /* 0x0000000409007212 */ /* 0x000fe200078e3cff */
[----:B-1----:R-:W-:Y:S06]  /*7390*/  @!P0 BRA `(.L_x_201) ;  /* 0x00000004008c8947 */ /* 0x002fec0003800000 */
.L_x_222:
[----:B------:R-:W-:Y:S01]  /*73a0*/  IMAD R3, R3, 0x8, R2 ;  /* 0x0000000803037824 */ /* 0x000fe200078e0202 */
[----:B------:R-:W-:-:S07]  /*73b0*/  SHF.L.U32 R0, R0, 0x1f, RZ ;  /* 0x0000001f00007819 */ /* 0x000fce00000006ff */
.L_x_202:
[----:B--2---:R2:W3:Y:S02]  /*73c0*/  SYNCS.PHASECHK.TRANS64.TRYWAIT P0, [R3+URZ], R0 ;  /* 0x00000000030075a7 */ /* 0x0044e4000800017f */
[----:B---3--:R-:W-:Y:S05]  /*73d0*/  @!P0 NANOSLEEP.SYNCS 0x989680 ;  /* 0x009896800000895d */ /* 0x008fea0003900000 */
[----:B------:R-:W3:Y:S02]  /*73e0*/  @!P0 SYNCS.PHASECHK.TRANS64 P0, [R3+URZ], R0 ;  /* 0x00000000030085a7 */ /* 0x000ee4000800007f */
[----:B---3--:R-:W-:Y:S05]  /*73f0*/  @!P0 BRA `(.L_x_202) ;  /* 0xfffffffc00f08947 */ /* 0x008fea000383ffff */
.L_x_187:
[----:B------:R-:W-:Y:S05]  /*7400*/  BSYNC B0 ;  /* 0x0000000000007941 */ /* 0x000fea0003800000 */
.L_x_186:
[----:B------:R-:W-:Y:S05]  /*7410*/  EXIT ;  /* 0x000000000000794d */ /* 0x000fea0003800000 */
.L_x_22:
[----:B----4-:R4:W0:Y:S02]  /*7420*/  SYNCS.PHASECHK.TRANS64.TRYWAIT P1, [R3+URZ], R0 ;  /* 0x00000000030075a7 */ /* 0x010824000802017f */
[----:B0-----:R-:W-:Y:S05]  /*7430*/  @!P1 NANOSLEEP.SYNCS 0x989680 ;  /* 0x009896800000995d */ /* 0x001fea0003900000 */
[----:B------:R-:W0:Y:S02]  /*7440*/  @!P1 SYNCS.PHASECHK.TRANS64 P1, [R3+URZ], R0 ;  /* 0x00000000030095a7 */ /* 0x000e24000802007f */
[----:B0-----:R-:W-:Y:S05]  /*7450*/  @!P1 BRA `(.L_x_22) ;  /* 0xfffffffc00f09947 */ /* 0x001fea000383ffff */
[----:B------:R-:W-:Y:S05]  /*7460*/  BRA `(.L_x_21) ;  /* 0xffffffa000687947 */ /* 0x000fea000383ffff */
.L_x_27:
[----:B-1----:R1:W3:Y:S02]  /*7470*/  SYNCS.PHASECHK.TRANS64.TRYWAIT P1, [R5+URZ], R4 ;  /* 0x00000004050075a7 */ /* 0x0022e4000802017f */
[----:B---3--:R-:W-:Y:S05]  /*7480*/  @!P1 NANOSLEEP.SYNCS 0x989680 ;  /* 0x009896800000995d */ /* 0x008fea0003900000 */
[----:B------:R-:W3:Y:S02]  /*7490*/  @!P1 SYNCS.PHASECHK.TRANS64 P1, [R5+URZ], R4 ;  /* 0x00000004050095a7 */ /* 0x000ee4000802007f */
[----:B---3--:R-:W-:Y:S05]  /*74a0*/  @!P1 BRA `(.L_x_27) ;  /* 0xfffffffc00f09947 */ /* 0x008fea000383ffff */
[----:B------:R-:W-:Y:S05]  /*74b0*/  BRA `(.L_x_26) ;  /* 0xffffffa400187947 */ /* 0x000fea000383ffff */
.L_x_174:
[----:B------:R-:W-:Y:S01]  /*74c0*/  BSSY B1, `(.L_x_203) ;  /* 0x0000006000017945 */ /* 0x000fe20003800000 */
[----:B------:R-:W-:-:S07]  /*74d0*/  IMAD.MOV.U32 R15, RZ, RZ, -0x1 ;  /* 0xffffffffff0f7424 */ /* 0x000fce00078e00ff */
[----:B------:R-:W-:Y:S05]  /*74e0*/  WARPSYNC.COLLECTIVE R15, `(.L_x_204) ;  /* 0x000000000f0c7348 */ /* 0x000fea0003c00000 */
[----:B------:R-:W-:Y:S02]  /*74f0*/  ELECT P6, UR62, PT ;  /* 0x00000000003e782f */ /* 0x000fe400038c0000 */
[----:B------:R-:W-:Y:S01]  /*7500*/  MOV R14, UR62 ;  /* 0x0000003e000e7c02 */ /* 0x000fe20008000f00 */
[----:B------:R-:W-:Y:S10]  /*7510*/  ENDCOLLECTIVE ;  /* 0x000000000000791b */ /* 0x000ff40003800000 */
.L_x_204:
[----:B------:R-:W-:Y:S05]  /*7520*/  BSYNC B1 ;  /* 0x0000000000017941 */ /* 0x000fea0003800000 */
.L_x_203:
[----:B------:R-:W-:Y:S05]  /*7530*/  BRA `(.L_x_205) ;  /* 0xffffffe800cc7947 */ /* 0x000fea000383ffff */
.L_x_177:
[----:B0-----:R0:W1:Y:S02]  /*7540*/  SYNCS.PHASECHK.TRANS64.TRYWAIT P0, [R23+URZ+0x70], R14 ;  /* 0x0000700e170075a7 */ /* 0x001064000800017f */
[----:B-1----:R-:W-:Y:S05]  /*7550*/  @!P0 NANOSLEEP.SYNCS 0x989680 ;  /* 0x009896800000895d */ /* 0x002fea0003900000 */
[----:B------:R-:W1:Y:S02]  /*7560*/  @!P0 SYNCS.PHASECHK.TRANS64 P0, [R23+URZ+0x70], R14 ;  /* 0x0000700e170085a7 */ /* 0x000e64000800007f */
[----:B-1----:R-:W-:Y:S05]  /*7570*/  @!P0 BRA `(.L_x_177) ;  /* 0xfffffffc00f08947 */ /* 0x002fea000383ffff */
[----:B------:R-:W-:Y:S05]  /*7580*/  BRA `(.L_x_206) ;  /* 0xffffffec000c7947 */ /* 0x000fea000383ffff */
.L_x_185:
[----:B------:R-:W-:Y:S01]  /*7590*/  BSSY B0, `(.L_x_207) ;  /* 0x0000006000007945 */ /* 0x000fe20003800000 */
[----:B------:R-:W-:-:S07]  /*75a0*/  IMAD.MOV.U32 R15, RZ, RZ, -0x1 ;  /* 0xffffffffff0f7424 */ /* 0x000fce00078e00ff */
[----:B------:R-:W-:Y:S05]  /*75b0*/  WARPSYNC.COLLECTIVE R15, `(.L_x_208) ;  /* 0x000000000f0c7348 */ /* 0x000fea0003c00000 */
[----:B------:R-:W-:Y:S02]  /*75c0*/  ELECT P6, UR62, PT ;  /* 0x00000000003e782f */ /* 0x000fe400038c0000 */
[----:B------:R-:W-:Y:S01]  /*75d0*/  MOV R14, UR62 ;  /* 0x0000003e000e7c02 */ /* 0x000fe20008000f00 */
[----:B------:R-:W-:Y:S10]  /*75e0*/  ENDCOLLECTIVE ;  /* 0x000000000000791b */ /* 0x000ff40003800000 */
.L_x_208:
[----:B------:R-:W-:Y:S05]  /*75f0*/  BSYNC B0 ;  /* 0x0000000000007941 */ /* 0x000fea0003800000 */
.L_x_207:
[----:B------:R-:W-:Y:S05]  /*7600*/  BRA `(.L_x_209) ;  /* 0xfffffff400687947 */ /* 0x000fea000383ffff */
.L_x_189:
[----:B0-----:R0:W1:Y:S02]  /*7610*/  SYNCS.PHASECHK.TRANS64.TRYWAIT P0, [R7+URZ], R4 ;  /* 0x00000004070075a7 */ /* 0x001064000800017f */
[----:B-1----:R-:W-:Y:S05]  /*7620*/  @!P0 NANOSLEEP.SYNCS 0x989680 ;  /* 0x009896800000895d */ /* 0x002fea0003900000 */
[----:B------:R-:W1:Y:S02]  /*7630*/  @!P0 SYNCS.PHASECHK.TRANS64 P0, [R7+URZ], R4 ;  /* 0x00000004070085a7 */ /* 0x000e64000800007f */
[----:B-1----:R-:W-:Y:S05]  /*7640*/  @!P0 BRA `(.L_x_189) ;  /* 0xfffffffc00f08947 */ /* 0x002fea000383ffff */
[----:B------:R-:W-:Y:S05]  /*7650*/  BRA `(.L_x_210) ;  /* 0xfffffff400a87947 */ /* 0x000fea000383ffff */
.L_x_190:
[----:B0-----:R0:W1:Y:S02]  /*7660*/  SYNCS.PHASECHK.TRANS64.TRYWAIT P0, [R8+URZ], R5 ;  /* 0x00000005080075a7 */ /* 0x001064000800017f */
[----:B-1----:R-:W-:Y:S05]  /*7670*/  @!P0 NANOSLEEP.SYNCS 0x989680 ;  /* 0x009896800000895d */ /* 0x002fea0003900000 */
[----:B------:R-:W1:Y:S02]  /*7680*/  @!P0 SYNCS.PHASECHK.TRANS64 P0, [R8+URZ], R5 ;  /* 0x00000005080085a7 */ /* 0x000e64000800007f */
[----:B-1----:R-:W-:Y:S05]  /*7690*/  @!P0 BRA `(.L_x_190) ;  /* 0xfffffffc00f08947 */ /* 0x002fea000383ffff */
[----:B------:R-:W-:Y:S05]  /*76a0*/  BRA `(.L_x_211) ;  /* 0xfffffff400b87947 */ /* 0x000fea000383ffff */
.L_x_191:
[----:B0-----:R0:W1:Y:S02]  /*76b0*/  SYNCS.PHASECHK.TRANS64.TRYWAIT P0, [R9+URZ], R4 ;  /* 0x00000004090075a7 */ /* 0x001064000800017f */
[----:B-1----:R-:W-:Y:S05]  /*76c0*/  @!P0 NANOSLEEP.SYNCS 0x989680 ;  /* 0x009896800000895d */ /* 0x002fea0003900000 */
[----:B------:R-:W1:Y:S02]  /*76d0*/  @!P0 SYNCS.PHASECHK.TRANS64 P0, [R9+URZ], R4 ;  /* 0x00000004090085a7 */ /* 0x000e64000800007f */
[----:B-1----:R-:W-:Y:S05]  /*76e0*/  @!P0 BRA `(.L_x_191) ;  /* 0xfffffffc00f08947 */ /* 0x002fea000383ffff */
[----:B------:R-:W-:Y:S05]  /*76f0*/  BRA `(.L_x_212) ;  /* 0xfffffff400c87947 */ /* 0x000fea000383ffff */
.L_x_192:
[----:B0-----:R0:W1:Y:S02]  /*7700*/  SYNCS.PHASECHK.TRANS64.TRYWAIT P0, [R8+URZ], R5 ;  /* 0x00000005080075a7 */ /* 0x001064000800017f */
[----:B-1----:R-:W-:Y:S05]  /*7710*/  @!P0 NANOSLEEP.SYNCS 0x989680 ;  /* 0x009896800000895d */ /* 0x002fea0003900000 */
[----:B------:R-:W1:Y:S02]  /*7720*/  @!P0 SYNCS.PHASECHK.TRANS64 P0, [R8+URZ], R5 ;  /* 0x00000005080085a7 */ /* 0x000e64000800007f */
[----:B-1----:R-:W-:Y:S05]  /*7730*/  @!P0 BRA `(.L_x_192) ;  /* 0xfffffffc00f08947 */ /* 0x002fea000383ffff */
[----:B------:R-:W-:Y:S05]  /*7740*/  BRA `(.L_x_213) ;  /* 0xfffffff400d87947 */ /* 0x000fea000383ffff */
.L_x_193:
[----:B0-----:R0:W1:Y:S02]  /*7750*/  SYNCS.PHASECHK.TRANS64.TRYWAIT P0, [R9+URZ], R4 ;  /* 0x00000004090075a7 */ /* 0x001064000800017f */
[----:B-1----:R-:W-:Y:S05]  /*7760*/  @!P0 NANOSLEEP.SYNCS 0x989680 ;  /* 0x009896800000895d */ /* 0x002fea0003900000 */
[----:B------:R-:W1:Y:S02]  /*7770*/  @!P0 SYNCS.PHASECHK.TRANS64 P0, [R9+URZ], R4 ;  /* 0x00000004090085a7 */ /* 0x000e64000800007f */
[----:B-1----:R-:W-:Y:S05]  /*7780*/  @!P0 BRA `(.L_x_193) ;  /* 0xfffffffc00f08947 */ /* 0x002fea000383ffff */
[----:B------:R-:W-:Y:S05]  /*7790*/  BRA `(.L_x_214) ;  /* 0xfffffff400e87947 */ /* 0x000fea000383ffff */
.L_x_194:
[----:B0-----:R0:W1:Y:S02]  /*77a0*/  SYNCS.PHASECHK.TRANS64.TRYWAIT P0, [R8+URZ], R5 ;  /* 0x00000005080075a7 */ /* 0x001064000800017f */
[----:B-1----:R-:W-:Y:S05]  /*77b0*/  @!P0 NANOSLEEP.SYNCS 0x989680 ;  /* 0x009896800000895d */ /* 0x002fea0003900000 */
[----:B------:R-:W1:Y:S02]  /*77c0*/  @!P0 SYNCS.PHASECHK.TRANS64 P0, [R8+URZ], R5 ;  /* 0x00000005080085a7 */ /* 0x000e64000800007f */
[----:B-1----:R-:W-:Y:S05]  /*77d0*/  @!P0 BRA `(.L_x_194) ;  /* 0xfffffffc00f08947 */ /* 0x002fea000383ffff */
[----:B------:R-:W-:Y:S05]  /*77e0*/  BRA `(.L_x_215) ;  /* 0xfffffff400f87947 */ /* 0x000fea000383ffff */
.L_x_195:
[----:B0-----:R0:W1:Y:S02]  /*77f0*/  SYNCS.PHASECHK.TRANS64.TRYWAIT P0, [R9+URZ], R4 ;  /* 0x00000004090075a7 */ /* 0x001064000800017f */
[----:B-1----:R-:W-:Y:S05]  /*7800*/  @!P0 NANOSLEEP.SYNCS 0x989680 ;  /* 0x009896800000895d */ /* 0x002fea0003900000 */
[----:B------:R-:W1:Y:S02]  /*7810*/  @!P0 SYNCS.PHASECHK.TRANS64 P0, [R9+URZ], R4 ;  /* 0x00000004090085a7 */ /* 0x000e64000800007f */
[----:B-1----:R-:W-:Y:S05]  /*7820*/  @!P0 BRA `(.L_x_195) ;  /* 0xfffffffc00f08947 */ /* 0x002fea000383ffff */
[----:B------:R-:W-:Y:S05]  /*7830*/  BRA `(.L_x_216) ;  /* 0xfffffff800087947 */ /* 0x000fea000383ffff */
.L_x_196:
[----:B0-----:R0:W1:Y:S02]  /*7840*/  SYNCS.PHASECHK.TRANS64.TRYWAIT P0, [R8+URZ], R5 ;  /* 0x00000005080075a7 */ /* 0x001064000800017f */
[----:B-1----:R-:W-:Y:S05]  /*7850*/  @!P0 NANOSLEEP.SYNCS 0x989680 ;  /* 0x009896800000895d */ /* 0x002fea0003900000 */
[----:B------:R-:W1:Y:S02]  /*7860*/  @!P0 SYNCS.PHASECHK.TRANS64 P0, [R8+URZ], R5 ;  /* 0x00000005080085a7 */ /* 0x000e64000800007f */
[----:B-1----:R-:W-:Y:S05]  /*7870*/  @!P0 BRA `(.L_x_196) ;  /* 0xfffffffc00f08947 */ /* 0x002fea000383ffff */
[----:B------:R-:W-:Y:S05]  /*7880*/  BRA `(.L_x_217) ;  /* 0xfffffff800187947 */ /* 0x000fea000383ffff */
.L_x_197:
[----:B0-----:R0:W1:Y:S02]  /*7890*/  SYNCS.PHASECHK.TRANS64.TRYWAIT P0, [R9+URZ], R4 ;  /* 0x00000004090075a7 */ /* 0x001064000800017f */
[----:B-1----:R-:W-:Y:S05]  /*78a0*/  @!P0 NANOSLEEP.SYNCS 0x989680 ;  /* 0x009896800000895d */ /* 0x002fea0003900000 */
[----:B------:R-:W1:Y:S02]  /*78b0*/  @!P0 SYNCS.PHASECHK.TRANS64 P0, [R9+URZ], R4 ;  /* 0x00000004090085a7 */ /* 0x000e64000800007f */
[----:B-1----:R-:W-:Y:S05]  /*78c0*/  @!P0 BRA `(.L_x_197) ;  /* 0xfffffffc00f08947 */ /* 0x002fea000383ffff */
[----:B------:R-:W-:Y:S05]  /*78d0*/  BRA `(.L_x_218) ;  /* 0xfffffff800287947 */ /* 0x000fea000383ffff */
.L_x_198:
[----:B0-----:R0:W1:Y:S02]  /*78e0*/  SYNCS.PHASECHK.TRANS64.TRYWAIT P0, [R8+URZ], R5 ;  /* 0x00000005080075a7 */ /* 0x001064000800017f */
[----:B-1----:R-:W-:Y:S05]  /*78f0*/  @!P0 NANOSLEEP.SYNCS 0x989680 ;  /* 0x009896800000895d */ /* 0x002fea0003900000 */
[----:B------:R-:W1:Y:S02]  /*7900*/  @!P0 SYNCS.PHASECHK.TRANS64 P0, [R8+URZ], R5 ;  /* 0x00000005080085a7 */ /* 0x000e64000800007f */
[----:B-1----:R-:W-:Y:S05]  /*7910*/  @!P0 BRA `(.L_x_198) ;  /* 0xfffffffc00f08947 */ /* 0x002fea000383ffff */
[----:B------:R-:W-:Y:S05]  /*7920*/  BRA `(.L_x_219) ;  /* 0xfffffff800387947 */ /* 0x000fea000383ffff */
.L_x_199:
[----:B0-----:R0:W1:Y:S02]  /*7930*/  SYNCS.PHASECHK.TRANS64.TRYWAIT P0, [R9+URZ], R4 ;  /* 0x00000004090075a7 */ /* 0x001064000800017f */
[----:B-1----:R-:W-:Y:S05]  /*7940*/  @!P0 NANOSLEEP.SYNCS 0x989680 ;  /* 0x009896800000895d */ /* 0x002fea0003900000 */
[----:B------:R-:W1:Y:S02]  /*7950*/  @!P0 SYNCS.PHASECHK.TRANS64 P0, [R9+URZ], R4 ;  /* 0x00000004090085a7 */ /* 0x000e64000800007f */
[----:B-1----:R-:W-:Y:S05]  /*7960*/  @!P0 BRA `(.L_x_199) ;  /* 0xfffffffc00f08947 */ /* 0x002fea000383ffff */
[----:B------:R-:W-:Y:S05]  /*7970*/  BRA `(.L_x_220) ;  /* 0xfffffff800487947 */ /* 0x000fea000383ffff */
.L_x_200:
[----:B0-----:R0:W1:Y:S02]  /*7980*/  SYNCS.PHASECHK.TRANS64.TRYWAIT P0, [R8+URZ], R5 ;  /* 0x00000005080075a7 */ /* 0x001064000800017f */
[----:B-1----:R-:W-:Y:S05]  /*7990*/  @!P0 NANOSLEEP.SYNCS 0x989680 ;  /* 0x009896800000895d */ /* 0x002fea0003900000 */
[----:B------:R-:W1:Y:S02]  /*79a0*/  @!P0 SYNCS.PHASECHK.TRANS64 P0, [R8+URZ], R5 ;  /* 0x00000005080085a7 */ /* 0x000e64000800007f */
[----:B-1----:R-:W-:Y:S05]  /*79b0*/  @!P0 BRA `(.L_x_200) ;  /* 0xfffffffc00f08947 */ /* 0x002fea000383ffff */
[----:B------:R-:W-:Y:S05]  /*79c0*/  BRA `(.L_x_221) ;  /* 0xfffffff800587947 */ /* 0x000fea000383ffff */
.L_x_201:
[----:B-1----:R1:W2:Y:S02]  /*79d0*/  SYNCS.PHASECHK.TRANS64.TRYWAIT P0, [R11+URZ], R6 ;  /* 0x000000060b0075a7 */ /* 0x0022a4000800017f */
[----:B--2---:R-:W-:Y:S05]  /*79e0*/  @!P0 NANOSLEEP.SYNCS 0x989680 ;  /* 0x009896800000895d */ /* 0x004fea0003900000 */
[----:B------:R-:W2:Y:S02]  /*79f0*/  @!P0 SYNCS.PHASECHK.TRANS64 P0, [R11+URZ], R6 ;  /* 0x000000060b0085a7 */ /* 0x000ea4000800007f */
[----:B--2---:R-:W-:Y:S05]  /*7a00*/  @!P0 BRA `(.L_x_201) ;  /* 0xfffffffc00f08947 */ /* 0x004fea000383ffff */
[----:B------:R-:W-:Y:S05]  /*7a10*/  BRA `(.L_x_222) ;  /* 0xfffffff800607947 */ /* 0x000fea000383ffff */
.L_x_223:
[----:B------:R-:W-:-:S00]  /*7a20*/  BRA `(.L_x_223) ;  /* 0xfffffffc00fc7947 */ /* 0x000fc0000383ffff */
[----:B------:R-:W-:-:S00]  /*7a30*/  NOP ;  /* 0x0000000000007918 */ /* 0x000fc00000000000 */
        /* <DEDUP_REMOVED lines=12> */
.L_x_224:


//--------------------- .nv.global.init           --------------------------
	.section	.nv.global.init,"aw",@progbits
.nv.global.init:
	.type		$str$22,@object
	.size		$str$22,($str$23 - $str$22)
$str$22:
        /*0000*/ 	.byte	0x6b, 0x5f, 0x74, 0x69, 0x6c, 0x65, 0x5f, 0x63, 0x6f, 0x75, 0x6e, 0x74, 0x20, 0x3e, 0x3d, 0x20
        /*0010*/ 	.byte	0x31, 0x00
	.type		$str$23,@object
	.size		$str$23,(__unnamed_1 - $str$23)
$str$23:
        /*0012*/ 	.byte	0x2f, 0x74, 0x6d, 0x70, 0x2f, 0x63, 0x75, 0x74, 0x6c, 0x61, 0x73, 0x73, 0x5f, 0x73, 0x77, 0x65
        /*0022*/ 	.byte	0x65, 0x70, 0x5f, 0x73, 0x72, 0x63, 0x2f, 0x69, 0x6e, 0x63, 0x6c, 0x75, 0x64, 0x65, 0x2f, 0x63
        /*0032*/ 	.byte	0x75, 0x74, 0x6c, 0x61, 0x73, 0x73, 0x2f, 0x67, 0x65, 0x6d, 0x6d, 0x2f, 0x63, 0x6f, 0x6c, 0x6c
        /*0042*/ 	.byte	0x65, 0x63, 0x74, 0x69, 0x76, 0x65, 0x2f, 0x73, 0x6d, 0x39, 0x30, 0x5f, 0x6d, 0x6d, 0x61, 0x5f
        /*0052*/ 	.byte	0x74, 0x6d, 0x61, 0x5f, 0x67, 0x6d, 0x6d, 0x61, 0x5f, 0x73, 0x73, 0x5f, 0x77, 0x61, 0x72, 0x70
        /*0062*/ 	.byte	0x73, 0x70, 0x65, 0x63, 0x69, 0x61, 0x6c, 0x69, 0x7a, 0x65, 0x64, 0x2e, 0x68, 0x70, 0x70, 0x00
	.type		__unnamed_1,@object
	.size		__unnamed_1,(.L_0 - __unnamed_1)
__unnamed_1:
        /*0072*/ 	.byte	0x76, 0x6f, 0x69, 0x64, 0x20, 0x63, 0x75, 0x74, 0x6c, 0x61, 0x73, 0x73, 0x3a, 0x3a, 0x67, 0x65
        /* <DEDUP_REMOVED lines=172> */
        /*0b42*/ 	.byte	0x69, 0x64, 0x65, 0x6e, 0x74, 0x69, 0x74, 0x79, 0x5d, 0x00
.L_0:


//--------------------- .nv.shared._ZN7cutlass13device_kernelINS_4gemm6kernel13GemmUniversalIN4cute5tupleIJiiiiEEENS1_10collective13CollectiveMmaINS1_34MainloopSm90TmaGmmaWarpSpecializedILi14ENS5_IJNS4_1CILi1EEENSA_ILi8EEESB_EEENS1_35KernelTmaWarpSpecializedCooperativeEEENS5_IJNSA_ILi128EEESG_NSA_ILi64EEEEEEaNS5_IJlSB_lEEEaSJ_NS4_8TiledMMAINS4_8MMA_AtomIJNS4_4SM904GMMA27MMA_64x128x32_S32S8S8_SS_TNEEEENS4_6LayoutINS5_IJNSA_ILi2EEESB_SB_EEENS5_IJSB_NSA_ILi0EEEST_EEEEENS5_IJNS4_10UnderscoreESW_SW_EEEEENS4_23SM90_TMA_LOAD_MULTICASTENS4_14ComposedLayoutINS4_7SwizzleILi2ELi4ELi3EEENS4_18smem_ptr_flag_bitsILi8EEENSQ_INS5_IJSC_SH_EEENS5_IJSH_SB_EEEEEEEvNS4_8identityENS4_13SM90_TMA_LOADES18_vS19_EENS_8epilogue10collective6detail29Sm90TmaWarpSpecializedAdapterINS1D_15DefaultEpilogueIaSJ_SJ_NS1C_6thread17LinearCombinationIaLi1EiiLNS1H_9ScaleType4KindE0ELNS_15FloatRoundStyleE2EaEENS1_15EpilogueDefaultEEEEEvvEEEEvNT_6ParamsE --------------------------
	.section	.nv.shared._ZN7cutlass13device_kernelINS_4gemm6kernel13GemmUniversalIN4cute5tupleIJiiiiEEENS1_10collective13CollectiveMmaINS1_34MainloopSm90TmaGmmaWarpSpecializedILi14ENS5_IJNS4_1CILi1EEENSA_ILi8EEESB_EEENS1_35KernelTmaWarpSpecializedCooperativeEEENS5_IJNSA_ILi128EEESG_NSA_ILi64EEEEEEaNS5_IJlSB_lEEEaSJ_NS4_8TiledMMAINS4_8MMA_AtomIJNS4_4SM904GMMA27MMA_64x128x32_S32S8S8_SS_TNEEEENS4_6LayoutINS5_IJNSA_ILi2EEESB_SB_EEENS5_IJSB_NSA_ILi0EEEST_EEEEENS5_IJNS4_10UnderscoreESW_SW_EEEEENS4_23SM90_TMA_LOAD_MULTICASTENS4_14ComposedLayoutINS4_7SwizzleILi2ELi4ELi3EEENS4_18smem_ptr_flag_bitsILi8EEENSQ_INS5_IJSC_SH_EEENS5_IJSH_SB_EEEEEEEvNS4_8identityENS4_13SM90_TMA_LOADES18_vS19_EENS_8epilogue10collective6detail29Sm90TmaWarpSpecializedAdapterINS1D_15DefaultEpilogueIaSJ_SJ_NS1C_6thread17LinearCombinationIaLi1EiiLNS1H_9ScaleType4KindE0ELNS_15FloatRoundStyleE2EaEENS1_15EpilogueDefaultEEEEEvvEEEEvNT_6ParamsE,"aw",@nobits
	.sectionflags	@""
	.align	16
	.zero		1024


//--------------------- .nv.shared.reserved.0     --------------------------
	.section	.nv.shared.reserved.0,"aw",@nobits
	.weak		__nv_reservedSMEM_offset_0_alias
	.size		__nv_reservedSMEM_offset_0_alias, 0, 0
	.other		__nv_reservedSMEM_offset_0_alias,@"STO_CUDA_RESERVED_SHARED STV_DEFAULT"
__nv_reservedSMEM_offset_0_alias:
	.zero		0


//--------------------- .nv.global                --------------------------
	.section	.nv.global,"aw",@nobits
.nv.global:
	.type		_ZN40_INTERNAL_c0ebce70_4_k_cu_9c4f4292_257424cute1_E,@object
	.size		_ZN40_INTERNAL_c0ebce70_4_k_cu_9c4f4292_257424cute1_E,(_ZN40_INTERNAL_c0ebce70_4_k_cu_9c4f4292_257424cuda3std3__45__cpo6cbeginE - _ZN40_INTERNAL_c0ebce70_4_k_cu_9c4f4292_257424cute1_E)
_ZN40_INTERNAL_c0ebce70_4_k_cu_9c4f4292_257424cute1_E:
	.zero		1
	.type		_ZN40_INTERNAL_c0ebce70_4_k_cu_9c4f4292_257424cuda3std3__45__cpo6cbeginE,@object
	.size		_ZN40_INTERNAL_c0ebce70_4_k_cu_9c4f4292_257424cuda3std3__45__cpo6cbeginE,(_ZN40_INTERNAL_c0ebce70_4_k_cu_9c4f4292_257424cuda3std3__48in_placeE - _ZN40_INTERNAL_c0ebce70_4_k_cu_9c4f4292_257424cuda3std3__45__cpo6cbeginE)
_ZN40_INTERNAL_c0ebce70_4_k_cu_9c4f4292_257424cuda3std3__45__cpo6cbeginE:
	.zero		1
	.type		_ZN40_INTERNAL_c0ebce70_4_k_cu_9c4f4292_257424cuda3std3__48in_placeE,@object
	.size		_ZN40_INTERNAL_c0ebce70_4_k_cu_9c4f4292_257424cuda3std3__48in_placeE,(_ZN40_INTERNAL_c0ebce70_4_k_cu_9c4f4292_257424cuda3std6ranges3__45__cpo9iter_moveE - _ZN40_INTERNAL_c0ebce70_4_k_cu_9c4f4292_257424cuda3std3__48in_placeE)
_ZN40_INTERNAL_c0ebce70_4_k_cu_9c4f4292_257424cuda3std3__48in_placeE:
	.zero		1
	.type		_ZN40_INTERNAL_c0ebce70_4_k_cu_9c4f4292_257424cuda3std6ranges3__45__cpo9iter_moveE,@object
	.size		_ZN40_INTERNAL_c0ebce70_4_k_cu_9c4f4292_257424cuda3std6ranges3__45__cpo9iter_moveE,(_ZN40_INTERNAL_c0ebce70_4_k_cu_9c4f4292_257424cuda3std3__45__cpo5beginE - _ZN40_INTERNAL_c0ebce70_4_k_cu_9c4f4292_257424cuda3std6ranges3__45__cpo9iter_moveE)
_ZN40_INTERNAL_c0ebce70_4_k_cu_9c4f4292_257424cuda3std6ranges3__45__cpo9iter_moveE:
	.zero		1
	.type		_ZN40_INTERNAL_c0ebce70_4_k_cu_9c4f4292_257424cuda3std3__45__cpo5beginE,@object
	.size		_ZN40_INTERNAL_c0ebce70_4_k_cu_9c4f4292_257424cuda3std3__45__cpo5beginE,(_ZN40_INTERNAL_c0ebce70_4_k_cu_9c4f4292_257424cuda3std3__442_GLOBAL__N__c0ebce70_4_k_cu_9c4f4292_257426ignoreE - _ZN40_INTERNAL_c0ebce70_4_k_cu_9c4f4292_257424cuda3std3__45__cpo5beginE)
_ZN40_INTERNAL_c0ebce70_4_k_cu_9c4f4292_257424cuda3std3__45__cpo5beginE:
	.zero		1
	.type		_ZN40_INTERNAL_c0ebce70_4_k_cu_9c4f4292_257424cuda3std3__442_GLOBAL__N__c0ebce70_4_k_cu_9c4f4292_257426ignoreE,@object
	.size		_ZN40_INTERNAL_c0ebce70_4_k_cu_9c4f4292_257424cuda3std3__442_GLOBAL__N__c0ebce70_4_k_cu_9c4f4292_257426ignoreE,(_ZN40_INTERNAL_c0ebce70_4_k_cu_9c4f4292_257424cute7productE - _ZN40_INTERNAL_c0ebce70_4_k_cu_9c4f4292_257424cuda3std3__442_GLOBAL__N__c0ebce70_4_k_cu_9c4f4292_257426ignoreE)
_ZN40_INTERNAL_c0ebce70_4_k_cu_9c4f4292_257424cuda3std3__442_GLOBAL__N__c0ebce70_4_k_cu_9c4f4292_257426ignoreE:
	.zero		1
	.type		_ZN40_INTERNAL_c0ebce70_4_k_cu_9c4f4292_257424cute7productE,@object
	.size		_ZN40_INTERNAL_c0ebce70_4_k_cu_9c4f4292_257424cute7productE,(_ZN40_INTERNAL_c0ebce70_4_k_cu_9c4f4292_257424cuda3std3__45__cpo3endE - _ZN40_INTERNAL_c0ebce70_4_k_cu_9c4f4292_257424cute7productE)
_ZN40_INTERNAL_c0ebce70_4_k_cu_9c4f4292_257424cute7productE:
	.zero		1
	.type		_ZN40_INTERNAL_c0ebce70_4_k_cu_9c4f4292_257424cuda3std3__45__cpo3endE,@object
	.size		_ZN40_INTERNAL_c0ebce70_4_k_cu_9c4f4292_257424cuda3std3__45__cpo3endE,(_ZN40_INTERNAL_c0ebce70_4_k_cu_9c4f4292_257424cuda3std3__419piecewise_constructE - _ZN40_INTERNAL_c0ebce70_4_k_cu_9c4f4292_257424cuda3std3__45__cpo3endE)
_ZN40_INTERNAL_c0ebce70_4_k_cu_9c4f4292_257424cuda3std3__45__cpo3endE:
	.zero		1
	.type		_ZN40_INTERNAL_c0ebce70_4_k_cu_9c4f4292_257424cuda3std3__419piecewise_constructE,@object
	.size		_ZN40_INTERNAL_c0ebce70_4_k_cu_9c4f4292_257424cuda3std3__419piecewise_constructE,(_ZN40_INTERNAL_c0ebce70_4_k_cu_9c4f4292_257424cuda3std3__45__cpo4cendE - _ZN40_INTERNAL_c0ebce70_4_k_cu_9c4f4292_257424cuda3std3__419piecewise_constructE)
_ZN40_INTERNAL_c0ebce70_4_k_cu_9c4f4292_257424cuda3std3__419piecewise_constructE:
	.zero		1
	.type		_ZN40_INTERNAL_c0ebce70_4_k_cu_9c4f4292_257424cuda3std3__45__cpo4cendE,@object
	.size		_ZN40_INTERNAL_c0ebce70_4_k_cu_9c4f4292_257424cuda3std3__45__cpo4cendE,(_ZN40_INTERNAL_c0ebce70_4_k_cu_9c4f4292_257424cuda3std6ranges3__45__cpo4swapE - _ZN40_INTERNAL_c0ebce70_4_k_cu_9c4f4292_257424cuda3std3__45__cpo4cendE)
_ZN40_INTERNAL_c0ebce70_4_k_cu_9c4f4292_257424cuda3std3__45__cpo4cendE:
	.zero		1
	.type		_ZN40_INTERNAL_c0ebce70_4_k_cu_9c4f4292_257424cuda3std6ranges3__45__cpo4swapE,@object
	.size		_ZN40_INTERNAL_c0ebce70_4_k_cu_9c4f4292_257424cuda3std6ranges3__45__cpo4swapE,(.L_8 - _ZN40_INTERNAL_c0ebce70_4_k_cu_9c4f4292_257424cuda3std6ranges3__45__cpo4swapE)
_ZN40_INTERNAL_c0ebce70_4_k_cu_9c4f4292_257424cuda3std6ranges3__45__cpo4swapE:
	.zero		1
.L_8:


//--------------------- .nv.constant0._ZN7cutlass13device_kernelINS_4gemm6kernel13GemmUniversalIN4cute5tupleIJiiiiEEENS1_10collective13CollectiveMmaINS1_34MainloopSm90TmaGmmaWarpSpecializedILi14ENS5_IJNS4_1CILi1EEENSA_ILi8EEESB_EEENS1_35KernelTmaWarpSpecializedCooperativeEEENS5_IJNSA_ILi128EEESG_NSA_ILi64EEEEEEaNS5_IJlSB_lEEEaSJ_NS4_8TiledMMAINS4_8MMA_AtomIJNS4_4SM904GMMA27MMA_64x128x32_S32S8S8_SS_TNEEEENS4_6LayoutINS5_IJNSA_ILi2EEESB_SB_EEENS5_IJSB_NSA_ILi0EEEST_EEEEENS5_IJNS4_10UnderscoreESW_SW_EEEEENS4_23SM90_TMA_LOAD_MULTICASTENS4_14ComposedLayoutINS4_7SwizzleILi2ELi4ELi3EEENS4_18smem_ptr_flag_bitsILi8EEENSQ_INS5_IJSC_SH_EEENS5_IJSH_SB_EEEEEEEvNS4_8identityENS4_13SM90_TMA_LOADES18_vS19_EENS_8epilogue10collective6detail29Sm90TmaWarpSpecializedAdapterINS1D_15DefaultEpilogueIaSJ_SJ_NS1C_6thread17LinearCombinationIaLi1EiiLNS1H_9ScaleType4KindE0ELNS_15FloatRoundStyleE2EaEENS1_15EpilogueDefaultEEEEEvvEEEEvNT_6ParamsE --------------------------
	.section	.nv.constant0._ZN7cutlass13device_kernelINS_4gemm6kernel13GemmUniversalIN4cute5tupleIJiiiiEEENS1_10collective13CollectiveMmaINS1_34MainloopSm90TmaGmmaWarpSpecializedILi14ENS5_IJNS4_1CILi1EEENSA_ILi8EEESB_EEENS1_35KernelTmaWarpSpecializedCooperativeEEENS5_IJNSA_ILi128EEESG_NSA_ILi64EEEEEEaNS5_IJlSB_lEEEaSJ_NS4_8TiledMMAINS4_8MMA_AtomIJNS4_4SM904GMMA27MMA_64x128x32_S32S8S8_SS_TNEEEENS4_6LayoutINS5_IJNSA_ILi2EEESB_SB_EEENS5_IJSB_NSA_ILi0EEEST_EEEEENS5_IJNS4_10UnderscoreESW_SW_EEEEENS4_23SM90_TMA_LOAD_MULTICASTENS4_14ComposedLayoutINS4_7SwizzleILi2ELi4ELi3EEENS4_18smem_ptr_flag_bitsILi8EEENSQ_INS5_IJSC_SH_EEENS5_IJSH_SB_EEEEEEEvNS4_8identityENS4_13SM90_TMA_LOADES18_vS19_EENS_8epilogue10collective6detail29Sm90TmaWarpSpecializedAdapterINS1D_15DefaultEpilogueIaSJ_SJ_NS1C_6thread17LinearCombinationIaLi1EiiLNS1H_9ScaleType4KindE0ELNS_15FloatRoundStyleE2EaEENS1_15EpilogueDefaultEEEEEvvEEEEvNT_6ParamsE,"a",@progbits
	.sectionflags	@""
	.align	4
.nv.constant0._ZN7cutlass13device_kernelINS_4gemm6kernel13GemmUniversalIN4cute5tupleIJiiiiEEENS1_10collective13CollectiveMmaINS1_34MainloopSm90TmaGmmaWarpSpecializedILi14ENS5_IJNS4_1CILi1EEENSA_ILi8EEESB_EEENS1_35KernelTmaWarpSpecializedCooperativeEEENS5_IJNSA_ILi128EEESG_NSA_ILi64EEEEEEaNS5_IJlSB_lEEEaSJ_NS4_8TiledMMAINS4_8MMA_AtomIJNS4_4SM904GMMA27MMA_64x128x32_S32S8S8_SS_TNEEEENS4_6LayoutINS5_IJNSA_ILi2EEESB_SB_EEENS5_IJSB_NSA_ILi0EEEST_EEEEENS5_IJNS4_10UnderscoreESW_SW_EEEEENS4_23SM90_TMA_LOAD_MULTICASTENS4_14ComposedLayoutINS4_7SwizzleILi2ELi4ELi3EEENS4_18smem_ptr_flag_bitsILi8EEENSQ_INS5_IJSC_SH_EEENS5_IJSH_SB_EEEEEEEvNS4_8identityENS4_13SM90_TMA_LOADES18_vS19_EENS_8epilogue10collective6detail29Sm90TmaWarpSpecializedAdapterINS1D_15DefaultEpilogueIaSJ_SJ_NS1C_6thread17LinearCombinationIaLi1EiiLNS1H_9ScaleType4KindE0ELNS_15FloatRoundStyleE2EaEENS1_15EpilogueDefaultEEEEEvvEEEEvNT_6ParamsE:
	.zero		1664


//--------------------- SYMBOLS --------------------------

	.type		.nv.reservedSmem.offset0,@object
	.size		.nv.reservedSmem.offset0,0x4
	.type		__assertfail,@function
